//
// Generated by NVIDIA NVVM Compiler
//
// Compiler Build ID: CL-36424714
// Cuda compilation tools, release 13.0, V13.0.88
// Based on NVVM 20.0.0
//

.version 9.0
.target sm_100
.address_size 64

	// .globl	_Z13trader_threadPfPiS_S_

.visible .entry _Z13trader_threadPfPiS_S_(
	.param .u64 .ptr .align 1 _Z13trader_threadPfPiS_S__param_0,
	.param .u64 .ptr .align 1 _Z13trader_threadPfPiS_S__param_1,
	.param .u64 .ptr .align 1 _Z13trader_threadPfPiS_S__param_2,
	.param .u64 .ptr .align 1 _Z13trader_threadPfPiS_S__param_3
)
{
	.reg .pred 	%p<25>;
	.reg .b32 	%r<66>;
	.reg .b32 	%f<215>;
	.reg .b64 	%rd<33>;

	ld.param.u64 	%rd11, [_Z13trader_threadPfPiS_S__param_0];
	ld.param.u64 	%rd12, [_Z13trader_threadPfPiS_S__param_1];
	ld.param.u64 	%rd9, [_Z13trader_threadPfPiS_S__param_2];
	ld.param.u64 	%rd10, [_Z13trader_threadPfPiS_S__param_3];
	cvta.to.global.u64 	%rd1, %rd11;
	cvta.to.global.u64 	%rd13, %rd12;
	mov.u32 	%r39, %ntid.x;
	mov.u32 	%r40, %ctaid.x;
	mov.u32 	%r41, %tid.x;
	mad.lo.s32 	%r1, %r39, %r40, %r41;
	mul.wide.s32 	%rd14, %r1, 4;
	add.s64 	%rd2, %rd13, %rd14;
	ld.global.u32 	%r2, [%rd2];
	setp.gt.s32 	%p1, %r2, 0;
	@%p1 bra 	$L__BB0_35;
	cvta.to.global.u64 	%rd15, %rd9;
	cvta.to.global.u64 	%rd16, %rd10;
	add.s64 	%rd3, %rd15, %rd14;
	add.s64 	%rd4, %rd16, %rd14;
	add.s32 	%r3, %r2, 1;
	add.s64 	%rd5, %rd1, 32;
	mov.b32 	%r54, 0;
	mov.u32 	%r55, %r2;
$L__BB0_2:
	mov.u32 	%r5, %r55;
	add.s32 	%r55, %r3, %r54;
	add.s32 	%r7, %r2, %r54;
	ld.global.u32 	%r8, [%rd2];
	sub.s32 	%r63, %r5, %r8;
	setp.lt.s32 	%p2, %r8, 1;
	mov.f32 	%f206, 0f00000000;
	@%p2 bra 	$L__BB0_16;
	sub.s32 	%r43, %r55, %r8;
	max.s32 	%r44, %r5, %r43;
	add.s32 	%r45, %r8, %r44;
	sub.s32 	%r10, %r45, %r7;
	and.b32  	%r11, %r10, 15;
	sub.s32 	%r46, %r7, %r45;
	setp.gt.u32 	%p3, %r46, -16;
	mov.f32 	%f206, 0f00000000;
	mov.u32 	%r58, %r63;
	@%p3 bra 	$L__BB0_6;
	and.b32  	%r47, %r10, -16;
	neg.s32 	%r56, %r47;
	mov.f32 	%f206, 0f00000000;
	mov.u32 	%r58, %r63;
$L__BB0_5:
	.pragma "nounroll";
	mul.wide.s32 	%rd18, %r58, 4;
	add.s64 	%rd19, %rd5, %rd18;
	ld.global.f32 	%f37, [%rd19+-32];
	add.f32 	%f38, %f206, %f37;
	ld.global.f32 	%f39, [%rd19+-28];
	add.f32 	%f40, %f38, %f39;
	ld.global.f32 	%f41, [%rd19+-24];
	add.f32 	%f42, %f40, %f41;
	ld.global.f32 	%f43, [%rd19+-20];
	add.f32 	%f44, %f42, %f43;
	ld.global.f32 	%f45, [%rd19+-16];
	add.f32 	%f46, %f44, %f45;
	ld.global.f32 	%f47, [%rd19+-12];
	add.f32 	%f48, %f46, %f47;
	ld.global.f32 	%f49, [%rd19+-8];
	add.f32 	%f50, %f48, %f49;
	ld.global.f32 	%f51, [%rd19+-4];
	add.f32 	%f52, %f50, %f51;
	ld.global.f32 	%f53, [%rd19];
	add.f32 	%f54, %f52, %f53;
	ld.global.f32 	%f55, [%rd19+4];
	add.f32 	%f56, %f54, %f55;
	ld.global.f32 	%f57, [%rd19+8];
	add.f32 	%f58, %f56, %f57;
	ld.global.f32 	%f59, [%rd19+12];
	add.f32 	%f60, %f58, %f59;
	ld.global.f32 	%f61, [%rd19+16];
	add.f32 	%f62, %f60, %f61;
	ld.global.f32 	%f63, [%rd19+20];
	add.f32 	%f64, %f62, %f63;
	ld.global.f32 	%f65, [%rd19+24];
	add.f32 	%f66, %f64, %f65;
	ld.global.f32 	%f67, [%rd19+28];
	add.f32 	%f206, %f66, %f67;
	add.s32 	%r58, %r58, 16;
	add.s32 	%r56, %r56, 16;
	setp.ne.s32 	%p4, %r56, 0;
	@%p4 bra 	$L__BB0_5;
$L__BB0_6:
	setp.eq.s32 	%p5, %r11, 0;
	@%p5 bra 	$L__BB0_16;
	and.b32  	%r18, %r10, 7;
	setp.lt.u32 	%p6, %r11, 8;
	@%p6 bra 	$L__BB0_9;
	mul.wide.s32 	%rd20, %r58, 4;
	add.s64 	%rd21, %rd1, %rd20;
	ld.global.f32 	%f69, [%rd21];
	add.f32 	%f70, %f206, %f69;
	ld.global.f32 	%f71, [%rd21+4];
	add.f32 	%f72, %f70, %f71;
	ld.global.f32 	%f73, [%rd21+8];
	add.f32 	%f74, %f72, %f73;
	ld.global.f32 	%f75, [%rd21+12];
	add.f32 	%f76, %f74, %f75;
	ld.global.f32 	%f77, [%rd21+16];
	add.f32 	%f78, %f76, %f77;
	ld.global.f32 	%f79, [%rd21+20];
	add.f32 	%f80, %f78, %f79;
	ld.global.f32 	%f81, [%rd21+24];
	add.f32 	%f82, %f80, %f81;
	ld.global.f32 	%f83, [%rd21+28];
	add.f32 	%f206, %f82, %f83;
	add.s32 	%r58, %r58, 8;
$L__BB0_9:
	setp.eq.s32 	%p7, %r18, 0;
	@%p7 bra 	$L__BB0_16;
	and.b32  	%r21, %r10, 3;
	setp.lt.u32 	%p8, %r18, 4;
	@%p8 bra 	$L__BB0_12;
	mul.wide.s32 	%rd22, %r58, 4;
	add.s64 	%rd23, %rd1, %rd22;
	ld.global.f32 	%f85, [%rd23];
	add.f32 	%f86, %f206, %f85;
	ld.global.f32 	%f87, [%rd23+4];
	add.f32 	%f88, %f86, %f87;
	ld.global.f32 	%f89, [%rd23+8];
	add.f32 	%f90, %f88, %f89;
	ld.global.f32 	%f91, [%rd23+12];
	add.f32 	%f206, %f90, %f91;
	add.s32 	%r58, %r58, 4;
$L__BB0_12:
	setp.eq.s32 	%p9, %r21, 0;
	@%p9 bra 	$L__BB0_16;
	mul.wide.s32 	%rd24, %r58, 4;
	add.s64 	%rd6, %rd1, %rd24;
	ld.global.f32 	%f92, [%rd6];
	add.f32 	%f206, %f206, %f92;
	setp.eq.s32 	%p10, %r21, 1;
	@%p10 bra 	$L__BB0_16;
	ld.global.f32 	%f93, [%rd6+4];
	add.f32 	%f206, %f206, %f93;
	setp.eq.s32 	%p11, %r21, 2;
	@%p11 bra 	$L__BB0_16;
	ld.global.f32 	%f94, [%rd6+8];
	add.f32 	%f206, %f206, %f94;
$L__BB0_16:
	setp.lt.s32 	%p12, %r8, 1;
	cvt.rn.f32.s32 	%f15, %r8;
	div.rn.f32 	%f16, %f206, %f15;
	mov.f32 	%f214, 0f00000000;
	@%p12 bra 	$L__BB0_30;
	sub.s32 	%r48, %r55, %r8;
	max.s32 	%r49, %r5, %r48;
	add.s32 	%r50, %r8, %r49;
	sub.s32 	%r24, %r50, %r7;
	and.b32  	%r25, %r24, 15;
	sub.s32 	%r51, %r7, %r50;
	setp.gt.u32 	%p13, %r51, -16;
	mov.f32 	%f214, 0f00000000;
	@%p13 bra 	$L__BB0_20;
	and.b32  	%r26, %r24, -16;
	mov.b32 	%r62, 0;
	mov.f32 	%f214, 0f00000000;
$L__BB0_19:
	.pragma "nounroll";
	mul.wide.s32 	%rd25, %r63, 4;
	add.s64 	%rd26, %rd1, %rd25;
	ld.global.f32 	%f99, [%rd26];
	sub.f32 	%f100, %f99, %f16;
	fma.rn.f32 	%f101, %f100, %f100, %f214;
	ld.global.f32 	%f102, [%rd26+4];
	sub.f32 	%f103, %f102, %f16;
	fma.rn.f32 	%f104, %f103, %f103, %f101;
	ld.global.f32 	%f105, [%rd26+8];
	sub.f32 	%f106, %f105, %f16;
	fma.rn.f32 	%f107, %f106, %f106, %f104;
	ld.global.f32 	%f108, [%rd26+12];
	sub.f32 	%f109, %f108, %f16;
	fma.rn.f32 	%f110, %f109, %f109, %f107;
	ld.global.f32 	%f111, [%rd26+16];
	sub.f32 	%f112, %f111, %f16;
	fma.rn.f32 	%f113, %f112, %f112, %f110;
	ld.global.f32 	%f114, [%rd26+20];
	sub.f32 	%f115, %f114, %f16;
	fma.rn.f32 	%f116, %f115, %f115, %f113;
	ld.global.f32 	%f117, [%rd26+24];
	sub.f32 	%f118, %f117, %f16;
	fma.rn.f32 	%f119, %f118, %f118, %f116;
	ld.global.f32 	%f120, [%rd26+28];
	sub.f32 	%f121, %f120, %f16;
	fma.rn.f32 	%f122, %f121, %f121, %f119;
	ld.global.f32 	%f123, [%rd26+32];
	sub.f32 	%f124, %f123, %f16;
	fma.rn.f32 	%f125, %f124, %f124, %f122;
	ld.global.f32 	%f126, [%rd26+36];
	sub.f32 	%f127, %f126, %f16;
	fma.rn.f32 	%f128, %f127, %f127, %f125;
	ld.global.f32 	%f129, [%rd26+40];
	sub.f32 	%f130, %f129, %f16;
	fma.rn.f32 	%f131, %f130, %f130, %f128;
	ld.global.f32 	%f132, [%rd26+44];
	sub.f32 	%f133, %f132, %f16;
	fma.rn.f32 	%f134, %f133, %f133, %f131;
	ld.global.f32 	%f135, [%rd26+48];
	sub.f32 	%f136, %f135, %f16;
	fma.rn.f32 	%f137, %f136, %f136, %f134;
	ld.global.f32 	%f138, [%rd26+52];
	sub.f32 	%f139, %f138, %f16;
	fma.rn.f32 	%f140, %f139, %f139, %f137;
	ld.global.f32 	%f141, [%rd26+56];
	sub.f32 	%f142, %f141, %f16;
	fma.rn.f32 	%f143, %f142, %f142, %f140;
	ld.global.f32 	%f144, [%rd26+60];
	sub.f32 	%f145, %f144, %f16;
	fma.rn.f32 	%f214, %f145, %f145, %f143;
	add.s32 	%r63, %r63, 16;
	add.s32 	%r62, %r62, 16;
	setp.ne.s32 	%p14, %r62, %r26;
	@%p14 bra 	$L__BB0_19;
$L__BB0_20:
	setp.eq.s32 	%p15, %r25, 0;
	@%p15 bra 	$L__BB0_30;
	and.b32  	%r32, %r24, 7;
	setp.lt.u32 	%p16, %r25, 8;
	@%p16 bra 	$L__BB0_23;
	mul.wide.s32 	%rd27, %r63, 4;
	add.s64 	%rd28, %rd1, %rd27;
	ld.global.f32 	%f147, [%rd28];
	sub.f32 	%f148, %f147, %f16;
	fma.rn.f32 	%f149, %f148, %f148, %f214;
	ld.global.f32 	%f150, [%rd28+4];
	sub.f32 	%f151, %f150, %f16;
	fma.rn.f32 	%f152, %f151, %f151, %f149;
	ld.global.f32 	%f153, [%rd28+8];
	sub.f32 	%f154, %f153, %f16;
	fma.rn.f32 	%f155, %f154, %f154, %f152;
	ld.global.f32 	%f156, [%rd28+12];
	sub.f32 	%f157, %f156, %f16;
	fma.rn.f32 	%f158, %f157, %f157, %f155;
	ld.global.f32 	%f159, [%rd28+16];
	sub.f32 	%f160, %f159, %f16;
	fma.rn.f32 	%f161, %f160, %f160, %f158;
	ld.global.f32 	%f162, [%rd28+20];
	sub.f32 	%f163, %f162, %f16;
	fma.rn.f32 	%f164, %f163, %f163, %f161;
	ld.global.f32 	%f165, [%rd28+24];
	sub.f32 	%f166, %f165, %f16;
	fma.rn.f32 	%f167, %f166, %f166, %f164;
	ld.global.f32 	%f168, [%rd28+28];
	sub.f32 	%f169, %f168, %f16;
	fma.rn.f32 	%f214, %f169, %f169, %f167;
	add.s32 	%r63, %r63, 8;
$L__BB0_23:
	setp.eq.s32 	%p17, %r32, 0;
	@%p17 bra 	$L__BB0_30;
	and.b32  	%r35, %r24, 3;
	setp.lt.u32 	%p18, %r32, 4;
	@%p18 bra 	$L__BB0_26;
	mul.wide.s32 	%rd29, %r63, 4;
	add.s64 	%rd30, %rd1, %rd29;
	ld.global.f32 	%f171, [%rd30];
	sub.f32 	%f172, %f171, %f16;
	fma.rn.f32 	%f173, %f172, %f172, %f214;
	ld.global.f32 	%f174, [%rd30+4];
	sub.f32 	%f175, %f174, %f16;
	fma.rn.f32 	%f176, %f175, %f175, %f173;
	ld.global.f32 	%f177, [%rd30+8];
	sub.f32 	%f178, %f177, %f16;
	fma.rn.f32 	%f179, %f178, %f178, %f176;
	ld.global.f32 	%f180, [%rd30+12];
	sub.f32 	%f181, %f180, %f16;
	fma.rn.f32 	%f214, %f181, %f181, %f179;
	add.s32 	%r63, %r63, 4;
$L__BB0_26:
	setp.eq.s32 	%p19, %r35, 0;
	@%p19 bra 	$L__BB0_30;
	mul.wide.s32 	%rd31, %r63, 4;
	add.s64 	%rd7, %rd1, %rd31;
	ld.global.f32 	%f182, [%rd7];
	sub.f32 	%f183, %f182, %f16;
	fma.rn.f32 	%f214, %f183, %f183, %f214;
	setp.eq.s32 	%p20, %r35, 1;
	@%p20 bra 	$L__BB0_30;
	ld.global.f32 	%f184, [%rd7+4];
	sub.f32 	%f185, %f184, %f16;
	fma.rn.f32 	%f214, %f185, %f185, %f214;
	setp.eq.s32 	%p21, %r35, 2;
	@%p21 bra 	$L__BB0_30;
	ld.global.f32 	%f186, [%rd7+8];
	sub.f32 	%f187, %f186, %f16;
	fma.rn.f32 	%f214, %f187, %f187, %f214;
$L__BB0_30:
	div.rn.f32 	%f188, %f214, %f15;
	sqrt.rn.f32 	%f189, %f188;
	add.s32 	%r53, %r5, -1;
	mul.wide.s32 	%rd32, %r53, 4;
	add.s64 	%rd8, %rd1, %rd32;
	ld.global.f32 	%f31, [%rd8];
	ld.global.f32 	%f190, [%rd3];
	mul.f32 	%f32, %f189, %f190;
	add.f32 	%f191, %f16, %f32;
	setp.ltu.f32 	%p22, %f31, %f191;
	@%p22 bra 	$L__BB0_32;
	ld.global.f32 	%f192, [%rd8+4];
	ld.global.f32 	%f193, [%rd4];
	add.f32 	%f194, %f192, %f193;
	st.global.f32 	[%rd4], %f194;
	bra.uni 	$L__BB0_34;
$L__BB0_32:
	sub.f32 	%f195, %f16, %f32;
	setp.gtu.f32 	%p23, %f31, %f195;
	@%p23 bra 	$L__BB0_34;
	ld.global.f32 	%f196, [%rd8+4];
	ld.global.f32 	%f197, [%rd4];
	sub.f32 	%f198, %f197, %f196;
	st.global.f32 	[%rd4], %f198;
$L__BB0_34:
	setp.ne.s32 	%p24, %r5, 0;
	add.s32 	%r54, %r54, 1;
	@%p24 bra 	$L__BB0_2;
$L__BB0_35:
	ret;

}


// ===== COMPILED SASS (sm_100) =====

	.target	sm_100

	.elftype	@"ET_EXEC"


//--------------------- .note.nv.tkinfo           --------------------------
	.section	.note.nv.tkinfo,"",@"SHT_NOTE"
	.sectionflags	@"SHF_NOTE_NV_TKINFO"
	.tkinfo
        /*0018*/ 	.word	0x00000002
        /*0030*/ 	.string	""
        /*0030*/ 	.string	"ptxas"
        /*0030*/ 	.string	"Cuda compilation tools, release 13.0, V13.0.88"
        /*0030*/ 	.string	"Build cuda_13.0.r13.0/compiler.36424714_0"
        /*0030*/ 	.string	"-arch sm_100 -m 64 "



//--------------------- .note.nv.cuinfo           --------------------------
	.section	.note.nv.cuinfo,"",@"SHT_NOTE"
	.sectionflags	@"SHF_NOTE_NV_CUINFO"
        /*0018*/ 	.short	0x0002
        /*001a*/ 	.short	0x0064
        /*001c*/ 	.short	0x0082
	.zero		2


//--------------------- .nv.info                  --------------------------
	.section	.nv.info,"",@"SHT_CUDA_INFO"
	.align	4


	//----- nvinfo : EIATTR_REGCOUNT
	.align		4
        /*0000*/ 	.byte	0x04, 0x2f
        /*0002*/ 	.short	(.L_1 - .L_0)
	.align		4
.L_0:
        /*0004*/ 	.word	index@(_Z13trader_threadPfPiS_S_)
        /*0008*/ 	.word	0x00000020


	//----- nvinfo : EIATTR_FRAME_SIZE
	.align		4
.L_1:
        /*000c*/ 	.byte	0x04, 0x11
        /*000e*/ 	.short	(.L_3 - .L_2)
	.align		4
.L_2:
        /*0010*/ 	.word	index@($__internal_1_$__cuda_sm3x_div_rn_noftz_f32_slowpath)
        /*0014*/ 	.word	0x00000000


	//----- nvinfo : EIATTR_FRAME_SIZE
	.align		4
.L_3:
        /*0018*/ 	.byte	0x04, 0x11
        /*001a*/ 	.short	(.L_5 - .L_4)
	.align		4
.L_4:
        /*001c*/ 	.word	index@($__internal_0_$__cuda_sm20_sqrt_rn_f32_slowpath)
        /*0020*/ 	.word	0x00000000


	//----- nvinfo : EIATTR_FRAME_SIZE
	.align		4
.L_5:
        /*0024*/ 	.byte	0x04, 0x11
        /*0026*/ 	.short	(.L_7 - .L_6)
	.align		4
.L_6:
        /*0028*/ 	.word	index@(_Z13trader_threadPfPiS_S_)
        /*002c*/ 	.word	0x00000000


	//----- nvinfo : EIATTR_MIN_STACK_SIZE
	.align		4
.L_7:
        /*0030*/ 	.byte	0x04, 0x12
        /*0032*/ 	.short	(.L_9 - .L_8)
	.align		4
.L_8:
        /*0034*/ 	.word	index@(_Z13trader_threadPfPiS_S_)
        /*0038*/ 	.word	0x00000000
.L_9:


//--------------------- .nv.compat                --------------------------
	.section	.nv.compat,"",@"SHT_CUDA_COMPAT_INFO"
	.align	4
        /*0000*/ 	.byte	0x02, 0x09, 0x00, 0x00, 0x02, 0x02, 0x01, 0x00, 0x02, 0x05, 0x05, 0x00, 0x03, 0x07, 0x01, 0x01
        /*0010*/ 	.byte	0x02, 0x03, 0x00, 0x00, 0x02, 0x06, 0x01, 0x00, 0x04, 0x0b, 0x08, 0x00, 0x01, 0x00, 0x00, 0x00
        /*0020*/ 	.byte	0x00, 0x00, 0x00, 0x00


//--------------------- .nv.info._Z13trader_threadPfPiS_S_ --------------------------
	.section	.nv.info._Z13trader_threadPfPiS_S_,"",@"SHT_CUDA_INFO"
	.sectionflags	@""
	.align	4


	//----- nvinfo : EIATTR_CUDA_API_VERSION
	.align		4
        /*0000*/ 	.byte	0x04, 0x37
        /*0002*/ 	.short	(.L_11 - .L_10)
.L_10:
        /*0004*/ 	.word	0x00000082


	//----- nvinfo : EIATTR_KPARAM_INFO
	.align		4
.L_11:
        /*0008*/ 	.byte	0x04, 0x17
        /*000a*/ 	.short	(.L_13 - .L_12)
.L_12:
        /*000c*/ 	.word	0x00000000
        /*0010*/ 	.short	0x0003
        /*0012*/ 	.short	0x0018
        /*0014*/ 	.byte	0x00, 0xf5, 0x21, 0x00


	//----- nvinfo : EIATTR_KPARAM_INFO
	.align		4
.L_13:
        /*0018*/ 	.byte	0x04, 0x17
        /*001a*/ 	.short	(.L_15 - .L_14)
.L_14:
        /*001c*/ 	.word	0x00000000
        /*0020*/ 	.short	0x0002
        /*0022*/ 	.short	0x0010
        /*0024*/ 	.byte	0x00, 0xf5, 0x21, 0x00


	//----- nvinfo : EIATTR_KPARAM_INFO
	.align		4
.L_15:
        /*0028*/ 	.byte	0x04, 0x17
        /*002a*/ 	.short	(.L_17 - .L_16)
.L_16:
        /*002c*/ 	.word	0x00000000
        /*0030*/ 	.short	0x0001
        /*0032*/ 	.short	0x0008
        /*0034*/ 	.byte	0x00, 0xf5, 0x21, 0x00


	//----- nvinfo : EIATTR_KPARAM_INFO
	.align		4
.L_17:
        /*0038*/ 	.byte	0x04, 0x17
        /*003a*/ 	.short	(.L_19 - .L_18)
.L_18:
        /*003c*/ 	.word	0x00000000
        /*0040*/ 	.short	0x0000
        /*0042*/ 	.short	0x0000
        /*0044*/ 	.byte	0x00, 0xf5, 0x21, 0x00


	//----- nvinfo : EIATTR_SPARSE_MMA_MASK
	.align		4
.L_19:
        /*0048*/ 	.byte	0x03, 0x50
        /*004a*/ 	.short	0x0000


	//----- nvinfo : EIATTR_MAXREG_COUNT
	.align		4
        /*004c*/ 	.byte	0x03, 0x1b
        /*004e*/ 	.short	0x00ff


	//----- nvinfo : EIATTR_MERCURY_ISA_VERSION
	.align		4
        /*0050*/ 	.byte	0x03, 0x5f
        /*0052*/ 	.short	0x0101


	//----- nvinfo : EIATTR_VRC_CTA_INIT_COUNT
	.align		4
        /*0054*/ 	.byte	0x02, 0x4a
	.zero		1
	.zero		1


	//----- nvinfo : EIATTR_EXIT_INSTR_OFFSETS
	.align		4
        /*0058*/ 	.byte	0x04, 0x1c
        /*005a*/ 	.short	(.L_21 - .L_20)


	//   ....[0]....
.L_20:
        /*005c*/ 	.word	0x000000a0


	//   ....[1]....
        /*0060*/ 	.word	0x00001620


	//----- nvinfo : EIATTR_CRS_STACK_SIZE
	.align		4
.L_21:
        /*0064*/ 	.byte	0x04, 0x1e
        /*0066*/ 	.short	(.L_23 - .L_22)
.L_22:
        /*0068*/ 	.word	0x00000000


	//----- nvinfo : EIATTR_CBANK_PARAM_SIZE
	.align		4
.L_23:
        /*006c*/ 	.byte	0x03, 0x19
        /*006e*/ 	.short	0x0020


	//----- nvinfo : EIATTR_PARAM_CBANK
	.align		4
        /*0070*/ 	.byte	0x04, 0x0a
        /*0072*/ 	.short	(.L_25 - .L_24)
	.align		4
.L_24:
        /*0074*/ 	.word	index@(.nv.constant0._Z13trader_threadPfPiS_S_)
        /*0078*/ 	.short	0x0380
        /*007a*/ 	.short	0x0020


	//----- nvinfo : EIATTR_SW_WAR
	.align		4
.L_25:
        /*007c*/ 	.byte	0x04, 0x36
        /*007e*/ 	.short	(.L_27 - .L_26)
.L_26:
        /*0080*/ 	.word	0x00000008
.L_27:


//--------------------- .nv.callgraph             --------------------------
	.section	.nv.callgraph,"",@"SHT_CUDA_CALLGRAPH"
	.align	4
	.sectionentsize	8
	.align		4
        /*0000*/ 	.word	0x00000000
	.align		4
        /*0004*/ 	.word	0xffffffff
	.align		4
        /*0008*/ 	.word	0x00000000
	.align		4
        /*000c*/ 	.word	0xfffffffe
	.align		4
        /*0010*/ 	.word	0x00000000
	.align		4
        /*0014*/ 	.word	0xfffffffd
	.align		4
        /*0018*/ 	.word	0x00000000
	.align		4
        /*001c*/ 	.word	0xfffffffc


//--------------------- .text._Z13trader_threadPfPiS_S_ --------------------------
	.section	.text._Z13trader_threadPfPiS_S_,"ax",@progbits
	.align	128
        .global         _Z13trader_threadPfPiS_S_
        .type           _Z13trader_threadPfPiS_S_,@function
        .size           _Z13trader_threadPfPiS_S_,(.L_x_43 - _Z13trader_threadPfPiS_S_)
        .other          _Z13trader_threadPfPiS_S_,@"STO_CUDA_ENTRY STV_DEFAULT"
_Z13trader_threadPfPiS_S_:
.text._Z13trader_threadPfPiS_S_:
[----:B------:R-:W-:Y:S01]  /*0000*/  LDC R1, c[0x0][0x37c] ;  /* 0x0000df00ff017b82 */ /* 0x000fe20000000800 */
[----:B------:R-:W0:Y:S07]  /*0010*/  S2R R3, SR_CTAID.X ;  /* 0x0000000000037919 */ /* 0x000e2e0000002500 */
[----:B------:R-:W1:Y:S01]  /*0020*/  LDC.64 R8, c[0x0][0x388] ;  /* 0x0000e200ff087b82 */ /* 0x000e620000000a00 */
[----:B------:R-:W0:Y:S01]  /*0030*/  LDCU UR4, c[0x0][0x360] ;  /* 0x00006c00ff0477ac */ /* 0x000e220008000800 */
[----:B------:R-:W0:Y:S01]  /*0040*/  S2R R0, SR_TID.X ;  /* 0x0000000000007919 */ /* 0x000e220000002100 */
[----:B------:R-:W2:Y:S01]  /*0050*/  LDCU.64 UR6, c[0x0][0x358] ;  /* 0x00006b00ff0677ac */ /* 0x000ea20008000a00 */
[----:B0-----:R-:W-:-:S04]  /*0060*/  IMAD R3, R3, UR4, R0 ;  /* 0x0000000403037c24 */ /* 0x001fc8000f8e0200 */
[----:B-1----:R-:W-:-:S05]  /*0070*/  IMAD.WIDE R8, R3, 0x4, R8 ;  /* 0x0000000403087825 */ /* 0x002fca00078e0208 */
[----:B--2---:R-:W2:Y:S02]  /*0080*/  LDG.E R2, desc[UR6][R8.64] ;  /* 0x0000000608027981 */ /* 0x004ea4000c1e1900 */
[----:B--2---:R-:W-:-:S13]  /*0090*/  ISETP.GT.AND P0, PT, R2, RZ, PT ;  /* 0x000000ff0200720c */ /* 0x004fda0003f04270 */
[----:B------:R-:W-:Y:S05]  /*00a0*/  @P0 EXIT ;  /* 0x000000000000094d */ /* 0x000fea0003800000 */
[----:B------:R-:W0:Y:S01]  /*00b0*/  LDC.64 R6, c[0x0][0x390] ;  /* 0x0000e400ff067b82 */ /* 0x000e220000000a00 */
[----:B------:R-:W1:Y:S01]  /*00c0*/  LDCU.64 UR4, c[0x0][0x380] ;  /* 0x00007000ff0477ac */ /* 0x000e620008000a00 */
[----:B------:R-:W-:Y:S01]  /*00d0*/  HFMA2 R11, -RZ, RZ, 0, 0 ;  /* 0x00000000ff0b7431 */ /* 0x000fe200000001ff */
[----:B------:R-:W-:Y:S02]  /*00e0*/  IADD3 R10, PT, PT, R2, 0x1, RZ ;  /* 0x00000001020a7810 */ /* 0x000fe40007ffe0ff */
[----:B------:R-:W-:-:S03]  /*00f0*/  MOV R12, R2 ;  /* 0x00000002000c7202 */ /* 0x000fc60000000f00 */
[----:B------:R-:W2:Y:S01]  /*0100*/  LDC.64 R4, c[0x0][0x398] ;  /* 0x0000e600ff047b82 */ /* 0x000ea20000000a00 */
[----:B-1----:R-:W-:-:S04]  /*0110*/  UIADD3 UR4, UP0, UPT, UR4, 0x20, URZ ;  /* 0x0000002004047890 */ /* 0x002fc8000ff1e0ff */
[----:B------:R-:W-:Y:S01]  /*0120*/  UIADD3.X UR5, UPT, UPT, URZ, UR5, URZ, UP0, !UPT ;  /* 0x00000005ff057290 */ /* 0x000fe200087fe4ff */
[----:B0-----:R-:W-:-:S04]  /*0130*/  IMAD.WIDE R6, R3, 0x4, R6 ;  /* 0x0000000403067825 */ /* 0x001fc800078e0206 */
[----:B--2---:R-:W-:-:S07]  /*0140*/  IMAD.WIDE R4, R3, 0x4, R4 ;  /* 0x0000000403047825 */ /* 0x004fce00078e0204 */
.L_x_28:
[----:B------:R-:W2:Y:S01]  /*0150*/  LDG.E R17, desc[UR6][R8.64] ;  /* 0x0000000608117981 */ /* 0x000ea2000c1e1900 */
[-C--:B------:R-:W-:Y:S01]  /*0160*/  IADD3 R0, PT, PT, R10, R11.reuse, RZ ;  /* 0x0000000b0a007210 */ /* 0x080fe20007ffe0ff */
[----:B------:R-:W-:Y:S01]  /*0170*/  BSSY.RECONVERGENT B0, `(.L_x_0) ;  /* 0x0000077000007945 */ /* 0x000fe20003800200 */
[-C--:B------:R-:W-:Y:S02]  /*0180*/  MOV R13, R12.reuse ;  /* 0x0000000c000d7202 */ /* 0x080fe40000000f00 */
[----:B------:R-:W-:Y:S02]  /*0190*/  IADD3 R15, PT, PT, R2, R11, RZ ;  /* 0x0000000b020f7210 */ /* 0x000fe40007ffe0ff */
[----:B------:R-:W-:Y:S02]  /*01a0*/  MOV R16, RZ ;  /* 0x000000ff00107202 */ /* 0x000fe40000000f00 */
[C---:B--2---:R-:W-:Y:S02]  /*01b0*/  ISETP.GE.AND P2, PT, R17.reuse, 0x1, PT ;  /* 0x000000011100780c */ /* 0x044fe40003f46270 */
[----:B------:R-:W-:-:S02]  /*01c0*/  IADD3 R14, PT, PT, -R17, R12, RZ ;  /* 0x0000000c110e7210 */ /* 0x000fc40007ffe1ff */
[----:B------:R-:W-:-:S09]  /*01d0*/  MOV R12, R0 ;  /* 0x00000000000c7202 */ /* 0x000fd20000000f00 */
[----:B01----:R-:W-:Y:S05]  /*01e0*/  @!P2 BRA `(.L_x_1) ;  /* 0x0000000400bca947 */ /* 0x003fea0003800000 */
[----:B------:R-:W-:Y:S01]  /*01f0*/  VIADDMNMX R0, R12, -R17, R13, !PT ;  /* 0x800000110c007246 */ /* 0x000fe2000780010d */
[----:B------:R-:W-:Y:S01]  /*0200*/  BSSY.RECONVERGENT B1, `(.L_x_2) ;  /* 0x0000035000017945 */ /* 0x000fe20003800200 */
[----:B------:R-:W-:Y:S02]  /*0210*/  MOV R3, R14 ;  /* 0x0000000e00037202 */ /* 0x000fe40000000f00 */
[----:B------:R-:W-:-:S04]  /*0220*/  IADD3 R16, PT, PT, R17, R0, RZ ;  /* 0x0000000011107210 */ /* 0x000fc80007ffe0ff */
[CC--:B------:R-:W-:Y:S02]  /*0230*/  IADD3 R0, PT, PT, -R15.reuse, R16.reuse, RZ ;  /* 0x000000100f007210 */ /* 0x0c0fe40007ffe1ff */
[----:B------:R-:W-:Y:S02]  /*0240*/  IADD3 R16, PT, PT, R15, -R16, RZ ;  /* 0x800000100f107210 */ /* 0x000fe40007ffe0ff */
[----:B------:R-:W-:Y:S02]  /*0250*/  LOP3.LUT R25, R0, 0xf, RZ, 0xc0, !PT ;  /* 0x0000000f00197812 */ /* 0x000fe400078ec0ff */
[----:B------:R-:W-:Y:S01]  /*0260*/  ISETP.GT.U32.AND P0, PT, R16, -0x10, PT ;  /* 0xfffffff01000780c */ /* 0x000fe20003f04070 */
[----:B------:R-:W-:Y:S01]  /*0270*/  HFMA2 R16, -RZ, RZ, 0, 0 ;  /* 0x00000000ff107431 */ /* 0x000fe200000001ff */
[----:B------:R-:W-:-:S11]  /*0280*/  ISETP.NE.AND P1, PT, R25, RZ, PT ;  /* 0x000000ff1900720c */ /* 0x000fd60003f25270 */
[----:B------:R-:W-:Y:S05]  /*0290*/  @P0 BRA `(.L_x_3) ;  /* 0x0000000000ac0947 */ /* 0x000fea0003800000 */
[----:B------:R-:W-:Y:S02]  /*02a0*/  LOP3.LUT R20, R0, 0xfffffff0, RZ, 0xc0, !PT ;  /* 0xfffffff000147812 */ /* 0x000fe400078ec0ff */
[----:B------:R-:W-:Y:S02]  /*02b0*/  MOV R16, RZ ;  /* 0x000000ff00107202 */ /* 0x000fe40000000f00 */
[----:B------:R-:W-:Y:S02]  /*02c0*/  MOV R3, R14 ;  /* 0x0000000e00037202 */ /* 0x000fe40000000f00 */
[----:B------:R-:W-:-:S07]  /*02d0*/  IADD3 R20, PT, PT, -R20, RZ, RZ ;  /* 0x000000ff14147210 */ /* 0x000fce0007ffe1ff */
.L_x_4:
[----:B------:R-:W-:Y:S02]  /*02e0*/  MOV R18, UR4 ;  /* 0x0000000400127c02 */ /* 0x000fe40008000f00 */
[----:B------:R-:W-:-:S03]  /*02f0*/  MOV R19, UR5 ;  /* 0x0000000500137c02 */ /* 0x000fc60008000f00 */
[----:B------:R-:W-:-:S05]  /*0300*/  IMAD.WIDE R18, R3, 0x4, R18 ;  /* 0x0000000403127825 */ /* 0x000fca00078e0212 */
[----:B------:R-:W2:Y:S04]  /*0310*/  LDG.E R27, desc[UR6][R18.64+-0x20] ;  /* 0xffffe006121b7981 */ /* 0x000ea8000c1e1900 */
[----:B------:R-:W3:Y:S04]  /*0320*/  LDG.E R24, desc[UR6][R18.64+-0x1c] ;  /* 0xffffe40612187981 */ /* 0x000ee8000c1e1900 */
[----:B------:R-:W4:Y:S04]  /*0330*/  LDG.E R23, desc[UR6][R18.64+-0x18] ;  /* 0xffffe80612177981 */ /* 0x000f28000c1e1900 */
[----:B------:R-:W5:Y:S04]  /*0340*/  LDG.E R22, desc[UR6][R18.64+-0x14] ;  /* 0xffffec0612167981 */ /* 0x000f68000c1e1900 */
[----:B------:R-:W5:Y:S01]  /*0350*/  LDG.E R21, desc[UR6][R18.64+-0x10] ;  /* 0xfffff00612157981 */ /* 0x000f62000c1e1900 */
[----:B--2---:R-:W-:-:S03]  /*0360*/  FADD R27, R27, R16 ;  /* 0x000000101b1b7221 */ /* 0x004fc60000000000 */
[----:B------:R-:W2:Y:S01]  /*0370*/  LDG.E R16, desc[UR6][R18.64+-0xc] ;  /* 0xfffff40612107981 */ /* 0x000ea2000c1e1900 */
[----:B---3--:R-:W-:-:S03]  /*0380*/  FADD R26, R27, R24 ;  /* 0x000000181b1a7221 */ /* 0x008fc60000000000 */
[----:B------:R-:W3:Y:S01]  /*0390*/  LDG.E R24, desc[UR6][R18.64+-0x8] ;  /* 0xfffff80612187981 */ /* 0x000ee2000c1e1900 */
[----:B----4-:R-:W-:-:S03]  /*03a0*/  FADD R27, R26, R23 ;  /* 0x000000171a1b7221 */ /* 0x010fc60000000000 */
[----:B------:R-:W4:Y:S01]  /*03b0*/  LDG.E R23, desc[UR6][R18.64+-0x4] ;  /* 0xfffffc0612177981 */ /* 0x000f22000c1e1900 */
[----:B-----5:R-:W-:-:S03]  /*03c0*/  FADD R26, R27, R22 ;  /* 0x000000161b1a7221 */ /* 0x020fc60000000000 */
[----:B------:R-:W5:Y:S01]  /*03d0*/  LDG.E R22, desc[UR6][R18.64] ;  /* 0x0000000612167981 */ /* 0x000f62000c1e1900 */
[----:B------:R-:W-:-:S03]  /*03e0*/  FADD R27, R26, R21 ;  /* 0x000000151a1b7221 */ /* 0x000fc60000000000 */
        /* <DEDUP_REMOVED lines=10> */
[----:B------:R-:W5:Y:S04]  /*0490*/  LDG.E R21, desc[UR6][R18.64+0x18] ;  /* 0x0000180612157981 */ /* 0x000f68000c1e1900 */
[----:B------:R-:W5:Y:S01]  /*04a0*/  LDG.E R26, desc[UR6][R18.64+0x1c] ;  /* 0x00001c06121a7981 */ /* 0x000f62000c1e1900 */
[----:B------:R-:W-:Y:S01]  /*04b0*/  IADD3 R20, PT, PT, R20, 0x10, RZ ;  /* 0x0000001014147810 */ /* 0x000fe20007ffe0ff */
[----:B------:R-:W-:-:S03]  /*04c0*/  VIADD R3, R3, 0x10 ;  /* 0x0000001003037836 */ /* 0x000fc60000000000 */
[----:B------:R-:W-:Y:S01]  /*04d0*/  ISETP.NE.AND P0, PT, R20, RZ, PT ;  /* 0x000000ff1400720c */ /* 0x000fe20003f05270 */
[----:B--2---:R-:W-:-:S04]  /*04e0*/  FADD R27, R27, R16 ;  /* 0x000000101b1b7221 */ /* 0x004fc80000000000 */
[----:B---3--:R-:W-:-:S04]  /*04f0*/  FADD R24, R27, R24 ;  /* 0x000000181b187221 */ /* 0x008fc80000000000 */
[----:B----4-:R-:W-:-:S04]  /*0500*/  FADD R23, R24, R23 ;  /* 0x0000001718177221 */ /* 0x010fc80000000000 */
[----:B-----5:R-:W-:-:S04]  /*0510*/  FADD R22, R23, R22 ;  /* 0x0000001617167221 */ /* 0x020fc80000000000 */
[----:B------:R-:W-:-:S04]  /*0520*/  FADD R21, R22, R21 ;  /* 0x0000001516157221 */ /* 0x000fc80000000000 */
[----:B------:R-:W-:Y:S01]  /*0530*/  FADD R16, R21, R26 ;  /* 0x0000001a15107221 */ /* 0x000fe20000000000 */
[----:B------:R-:W-:Y:S06]  /*0540*/  @P0 BRA `(.L_x_4) ;  /* 0xfffffffc00640947 */ /* 0x000fec000383ffff */
.L_x_3:
[----:B------:R-:W-:Y:S05]  /*0550*/  BSYNC.RECONVERGENT B1 ;  /* 0x0000000000017941 */ /* 0x000fea0003800200 */
.L_x_2:
[----:B------:R-:W-:Y:S05]  /*0560*/  @!P1 BRA `(.L_x_1) ;  /* 0x0000000000dc9947 */ /* 0x000fea0003800000 */
[----:B------:R-:W-:Y:S01]  /*0570*/  ISETP.GE.U32.AND P0, PT, R25, 0x8, PT ;  /* 0x000000081900780c */ /* 0x000fe20003f06070 */
[----:B------:R-:W-:Y:S01]  /*0580*/  BSSY.RECONVERGENT B1, `(.L_x_5) ;  /* 0x0000017000017945 */ /* 0x000fe20003800200 */
[----:B------:R-:W-:-:S04]  /*0590*/  LOP3.LUT R26, R0, 0x7, RZ, 0xc0, !PT ;  /* 0x00000007001a7812 */ /* 0x000fc800078ec0ff */
[----:B------:R-:W-:-:S07]  /*05a0*/  ISETP.NE.AND P1, PT, R26, RZ, PT ;  /* 0x000000ff1a00720c */ /* 0x000fce0003f25270 */
[----:B------:R-:W-:Y:S06]  /*05b0*/  @!P0 BRA `(.L_x_6) ;  /* 0x00000000004c8947 */ /* 0x000fec0003800000 */
[----:B------:R-:W0:Y:S02]  /*05c0*/  LDC.64 R18, c[0x0][0x380] ;  /* 0x0000e000ff127b82 */ /* 0x000e240000000a00 */
[----:B0-----:R-:W-:-:S05]  /*05d0*/  IMAD.WIDE R18, R3, 0x4, R18 ;  /* 0x0000000403127825 */ /* 0x001fca00078e0212 */
[----:B------:R-:W2:Y:S04]  /*05e0*/  LDG.E R25, desc[UR6][R18.64] ;  /* 0x0000000612197981 */ /* 0x000ea8000c1e1900 */
[----:B------:R-:W3:Y:S04]  /*05f0*/  LDG.E R28, desc[UR6][R18.64+0x4] ;  /* 0x00000406121c7981 */ /* 0x000ee8000c1e1900 */
[----:B------:R-:W4:Y:S04]  /*0600*/  LDG.E R23, desc[UR6][R18.64+0x8] ;  /* 0x0000080612177981 */ /* 0x000f28000c1e1900 */
[----:B------:R-:W5:Y:S04]  /*0610*/  LDG.E R22, desc[UR6][R18.64+0xc] ;  /* 0x00000c0612167981 */ /* 0x000f68000c1e1900 */
[----:B------:R-:W5:Y:S04]  /*0620*/  LDG.E R21, desc[UR6][R18.64+0x10] ;  /* 0x0000100612157981 */ /* 0x000f68000c1e1900 */
[----:B------:R-:W5:Y:S04]  /*0630*/  LDG.E R20, desc[UR6][R18.64+0x14] ;  /* 0x0000140612147981 */ /* 0x000f68000c1e1900 */
[----:B------:R-:W5:Y:S01]  /*0640*/  LDG.E R24, desc[UR6][R18.64+0x1c] ;  /* 0x00001c0612187981 */ /* 0x000f62000c1e1900 */
[----:B--2---:R-:W-:-:S03]  /*0650*/  FADD R25, R16, R25 ;  /* 0x0000001910197221 */ /* 0x004fc60000000000 */
[----:B------:R-:W2:Y:S01]  /*0660*/  LDG.E R16, desc[UR6][R18.64+0x18] ;  /* 0x0000180612107981 */ /* 0x000ea2000c1e1900 */
[----:B---3--:R-:W-:-:S04]  /*0670*/  FADD R28, R25, R28 ;  /* 0x0000001c191c7221 */ /* 0x008fc80000000000 */
[----:B----4-:R-:W-:-:S04]  /*0680*/  FADD R23, R28, R23 ;  /* 0x000000171c177221 */ /* 0x010fc80000000000 */
[----:B-----5:R-:W-:-:S04]  /*0690*/  FADD R22, R23, R22 ;  /* 0x0000001617167221 */ /* 0x020fc80000000000 */
[----:B------:R-:W-:-:S04]  /*06a0*/  FADD R21, R22, R21 ;  /* 0x0000001516157221 */ /* 0x000fc80000000000 */
[----:B------:R-:W-:Y:S01]  /*06b0*/  FADD R21, R21, R20 ;  /* 0x0000001415157221 */ /* 0x000fe20000000000 */
[----:B------:R-:W-:-:S03]  /*06c0*/  IADD3 R3, PT, PT, R3, 0x8, RZ ;  /* 0x0000000803037810 */ /* 0x000fc60007ffe0ff */
[----:B--2---:R-:W-:-:S04]  /*06d0*/  FADD R21, R21, R16 ;  /* 0x0000001015157221 */ /* 0x004fc80000000000 */
[----:B------:R-:W-:-:S07]  /*06e0*/  FADD R16, R21, R24 ;  /* 0x0000001815107221 */ /* 0x000fce0000000000 */
.L_x_6:
[----:B------:R-:W-:Y:S05]  /*06f0*/  BSYNC.RECONVERGENT B1 ;  /* 0x0000000000017941 */ /* 0x000fea0003800200 */
.L_x_5:
        /* <DEDUP_REMOVED lines=11> */
[----:B------:R-:W5:Y:S01]  /*07b0*/  LDG.E R25, desc[UR6][R18.64+0xc] ;  /* 0x00000c0612197981 */ /* 0x000f62000c1e1900 */
[----:B------:R-:W-:Y:S01]  /*07c0*/  IADD3 R3, PT, PT, R3, 0x4, RZ ;  /* 0x0000000403037810 */ /* 0x000fe20007ffe0ff */
[----:B--2---:R-:W-:-:S04]  /*07d0*/  FADD R21, R16, R21 ;  /* 0x0000001510157221 */ /* 0x004fc80000000000 */
[----:B---3--:R-:W-:-:S04]  /*07e0*/  FADD R20, R21, R20 ;  /* 0x0000001415147221 */ /* 0x008fc80000000000 */
[----:B----4-:R-:W-:-:S04]  /*07f0*/  FADD R20, R20, R23 ;  /* 0x0000001714147221 */ /* 0x010fc80000000000 */
[----:B-----5:R-:W-:-:S07]  /*0800*/  FADD R16, R20, R25 ;  /* 0x0000001914107221 */ /* 0x020fce0000000000 */
.L_x_8:
[----:B------:R-:W-:Y:S05]  /*0810*/  BSYNC.RECONVERGENT B1 ;  /* 0x0000000000017941 */ /* 0x000fea0003800200 */
.L_x_7:
[----:B------:R-:W-:Y:S05]  /*0820*/  @!P1 BRA `(.L_x_1) ;  /* 0x00000000002c9947 */ /* 0x000fea0003800000 */
[----:B------:R-:W0:Y:S02]  /*0830*/  LDC.64 R18, c[0x0][0x380] ;  /* 0x0000e000ff127b82 */ /* 0x000e240000000a00 */
[----:B0-----:R-:W-:-:S05]  /*0840*/  IMAD.WIDE R18, R3, 0x4, R18 ;  /* 0x0000000403127825 */ /* 0x001fca00078e0212 */
[----:B------:R-:W2:Y:S01]  /*0850*/  LDG.E R3, desc[UR6][R18.64] ;  /* 0x0000000612037981 */ /* 0x000ea2000c1e1900 */
[----:B------:R-:W-:Y:S01]  /*0860*/  ISETP.NE.AND P0, PT, R0, 0x1, PT ;  /* 0x000000010000780c */ /* 0x000fe20003f05270 */
[----:B--2---:R-:W-:-:S12]  /*0870*/  FADD R16, R16, R3 ;  /* 0x0000000310107221 */ /* 0x004fd80000000000 */
[----:B------:R-:W-:Y:S05]  /*0880*/  @!P0 BRA `(.L_x_1) ;  /* 0x0000000000148947 */ /* 0x000fea0003800000 */
[----:B------:R-:W-:Y:S01]  /*0890*/  ISETP.NE.AND P0, PT, R0, 0x2, PT ;  /* 0x000000020000780c */ /* 0x000fe20003f05270 */
[----:B------:R-:W2:-:S12]  /*08a0*/  LDG.E R3, desc[UR6][R18.64+0x4] ;  /* 0x0000040612037981 */ /* 0x000e98000c1e1900 */
[----:B------:R-:W3:Y:S01]  /*08b0*/  @P0 LDG.E R21, desc[UR6][R18.64+0x8] ;  /* 0x0000080612150981 */ /* 0x000ee2000c1e1900 */
[----:B--2---:R-:W-:-:S04]  /*08c0*/  FADD R16, R16, R3 ;  /* 0x0000000310107221 */ /* 0x004fc80000000000 */
[----:B---3--:R-:W-:-:S07]  /*08d0*/  @P0 FADD R16, R16, R21 ;  /* 0x0000001510100221 */ /* 0x008fce0000000000 */
.L_x_1:
[----:B------:R-:W-:Y:S05]  /*08e0*/  BSYNC.RECONVERGENT B0 ;  /* 0x0000000000007941 */ /* 0x000fea0003800200 */
.L_x_0:
[----:B------:R-:W-:Y:S01]  /*08f0*/  I2FP.F32.S32 R3, R17 ;  /* 0x0000001100037245 */ /* 0x000fe20000201400 */
[----:B------:R-:W-:Y:S03]  /*0900*/  BSSY.RECONVERGENT B0, `(.L_x_9) ;  /* 0x000000d000007945 */ /* 0x000fe60003800200 */
[----:B------:R-:W0:Y:S08]  /*0910*/  MUFU.RCP R0, R3 ;  /* 0x0000000300007308 */ /* 0x000e300000001000 */
[----:B------:R-:W1:Y:S01]  /*0920*/  FCHK P0, R16, R3 ;  /* 0x0000000310007302 */ /* 0x000e620000000000 */
[----:B0-----:R-:W-:-:S04]  /*0930*/  FFMA R19, -R3, R0, 1 ;  /* 0x3f80000003137423 */ /* 0x001fc80000000100 */
[----:B------:R-:W-:-:S04]  /*0940*/  FFMA R0, R0, R19, R0 ;  /* 0x0000001300007223 */ /* 0x000fc80000000000 */
[----:B------:R-:W-:-:S04]  /*0950*/  FFMA R19, R0, R16, RZ ;  /* 0x0000001000137223 */ /* 0x000fc800000000ff */
[----:B------:R-:W-:-:S04]  /*0960*/  FFMA R18, -R3, R19, R16 ;  /* 0x0000001303127223 */ /* 0x000fc80000000110 */
[----:B------:R-:W-:Y:S01]  /*0970*/  FFMA R18, R0, R18, R19 ;  /* 0x0000001200127223 */ /* 0x000fe20000000013 */
[----:B-1----:R-:W-:Y:S06]  /*0980*/  @!P0 BRA `(.L_x_10) ;  /* 0x0000000000108947 */ /* 0x002fec0003800000 */
[----:B------:R-:W-:Y:S02]  /*0990*/  MOV R0, R16 ;  /* 0x0000001000007202 */ /* 0x000fe40000000f00 */
[----:B------:R-:W-:-:S07]  /*09a0*/  MOV R16, 0x9c0 ;  /* 0x000009c000107802 */ /* 0x000fce0000000f00 */
[----:B------:R-:W-:Y:S05]  /*09b0*/  CALL.REL.NOINC `($__internal_1_$__cuda_sm3x_div_rn_noftz_f32_slowpath) ;  /* 0x0000000c00747944 */ /* 0x000fea0003c00000 */
[----:B------:R-:W-:-:S07]  /*09c0*/  MOV R18, R0 ;  /* 0x0000000000127202 */ /* 0x000fce0000000f00 */
.L_x_10:
[----:B------:R-:W-:Y:S05]  /*09d0*/  BSYNC.RECONVERGENT B0 ;  /* 0x0000000000007941 */ /* 0x000fea0003800200 */
.L_x_9:
[----:B------:R-:W-:Y:S01]  /*09e0*/  BSSY.RECONVERGENT B0, `(.L_x_11) ;  /* 0x000008e000007945 */ /* 0x000fe20003800200 */
[----:B------:R-:W-:-:S03]  /*09f0*/  HFMA2 R20, -RZ, RZ, 0, 0 ;  /* 0x00000000ff147431 */ /* 0x000fc600000001ff */
[----:B------:R-:W-:Y:S05]  /*0a00*/  @!P2 BRA `(.L_x_12) ;  /* 0x00000008002ca947 */ /* 0x000fea0003800000 */
[----:B------:R-:W-:Y:S01]  /*0a10*/  VIADDMNMX R0, R12, -R17, R13, !PT ;  /* 0x800000110c007246 */ /* 0x000fe2000780010d */
[----:B------:R-:W-:Y:S01]  /*0a20*/  BSSY.RECONVERGENT B1, `(.L_x_13) ;  /* 0x0000042000017945 */ /* 0x000fe20003800200 */
[----:B------:R-:W-:Y:S02]  /*0a30*/  MOV R20, RZ ;  /* 0x000000ff00147202 */ /* 0x000fe40000000f00 */
[----:B------:R-:W-:-:S04]  /*0a40*/  IADD3 R16, PT, PT, R17, R0, RZ ;  /* 0x0000000011107210 */ /* 0x000fc80007ffe0ff */
[CC--:B------:R-:W-:Y:S02]  /*0a50*/  IADD3 R0, PT, PT, -R15.reuse, R16.reuse, RZ ;  /* 0x000000100f007210 */ /* 0x0c0fe40007ffe1ff */
[----:B------:R-:W-:Y:S02]  /*0a60*/  IADD3 R15, PT, PT, R15, -R16, RZ ;  /* 0x800000100f0f7210 */ /* 0x000fe40007ffe0ff */
[----:B------:R-:W-:Y:S02]  /*0a70*/  LOP3.LUT R24, R0, 0xf, RZ, 0xc0, !PT ;  /* 0x0000000f00187812 */ /* 0x000fe400078ec0ff */
[----:B------:R-:W-:Y:S02]  /*0a80*/  ISETP.GT.U32.AND P0, PT, R15, -0x10, PT ;  /* 0xfffffff00f00780c */ /* 0x000fe40003f04070 */
[----:B------:R-:W-:-:S11]  /*0a90*/  ISETP.NE.AND P1, PT, R24, RZ, PT ;  /* 0x000000ff1800720c */ /* 0x000fd60003f25270 */
[----:B------:R-:W-:Y:S05]  /*0aa0*/  @P0 BRA `(.L_x_14) ;  /* 0x0000000000e40947 */ /* 0x000fea0003800000 */
[----:B------:R-:W-:Y:S01]  /*0ab0*/  HFMA2 R20, -RZ, RZ, 0, 0 ;  /* 0x00000000ff147431 */ /* 0x000fe200000001ff */
[----:B------:R-:W-:Y:S02]  /*0ac0*/  LOP3.LUT R15, R0, 0xfffffff0, RZ, 0xc0, !PT ;  /* 0xfffffff0000f7812 */ /* 0x000fe400078ec0ff */
[----:B------:R-:W-:-:S07]  /*0ad0*/  MOV R22, RZ ;  /* 0x000000ff00167202 */ /* 0x000fce0000000f00 */
.L_x_15:
[----:B------:R-:W0:Y:S02]  /*0ae0*/  LDC.64 R16, c[0x0][0x380] ;  /* 0x0000e000ff107b82 */ /* 0x000e240000000a00 */
[----:B0-----:R-:W-:-:S05]  /*0af0*/  IMAD.WIDE R16, R14, 0x4, R16 ;  /* 0x000000040e107825 */ /* 0x001fca00078e0210 */
[----:B------:R-:W2:Y:S04]  /*0b00*/  LDG.E R25, desc[UR6][R16.64] ;  /* 0x0000000610197981 */ /* 0x000ea8000c1e1900 */
[----:B------:R-:W3:Y:S04]  /*0b10*/  LDG.E R27, desc[UR6][R16.64+0x4] ;  /* 0x00000406101b7981 */ /* 0x000ee8000c1e1900 */
[----:B------:R-:W4:Y:S04]  /*0b20*/  LDG.E R23, desc[UR6][R16.64+0x8] ;  /* 0x0000080610177981 */ /* 0x000f28000c1e1900 */
[----:B------:R-:W5:Y:S04]  /*0b30*/  LDG.E R21, desc[UR6][R16.64+0xc] ;  /* 0x00000c0610157981 */ /* 0x000f68000c1e1900 */
[----:B------:R-:W5:Y:S04]  /*0b40*/  LDG.E R19, desc[UR6][R16.64+0x10] ;  /* 0x0000100610137981 */ /* 0x000f68000c1e1900 */
[----:B------:R-:W5:Y:S01]  /*0b50*/  LDG.E R29, desc[UR6][R16.64+0x3c] ;  /* 0x00003c06101d7981 */ /* 0x000f62000c1e1900 */
[----:B--2---:R-:W-:-:S04]  /*0b60*/  FADD R25, R25, -R18 ;  /* 0x8000001219197221 */ /* 0x004fc80000000000 */
[----:B------:R-:W-:Y:S01]  /*0b70*/  FFMA R20, R25, R25, R20 ;  /* 0x0000001919147223 */ /* 0x000fe20000000014 */
[--C-:B---3--:R-:W-:Y:S01]  /*0b80*/  FADD R27, R27, -R18.reuse ;  /* 0x800000121b1b7221 */ /* 0x108fe20000000000 */
[----:B----4-:R-:W-:-:S03]  /*0b90*/  FADD R25, R23, -R18 ;  /* 0x8000001217197221 */ /* 0x010fc60000000000 */
[----:B------:R-:W-:Y:S01]  /*0ba0*/  FFMA R20, R27, R27, R20 ;  /* 0x0000001b1b147223 */ /* 0x000fe20000000014 */
[----:B------:R-:W2:Y:S03]  /*0bb0*/  LDG.E R23, desc[UR6][R16.64+0x14] ;  /* 0x0000140610177981 */ /* 0x000ea6000c1e1900 */
[----:B------:R-:W-:Y:S02]  /*0bc0*/  FFMA R20, R25, R25, R20 ;  /* 0x0000001919147223 */ /* 0x000fe40000000014 */
[----:B------:R-:W3:Y:S01]  /*0bd0*/  LDG.E R25, desc[UR6][R16.64+0x18] ;  /* 0x0000180610197981 */ /* 0x000ee2000c1e1900 */
[----:B-----5:R-:W-:-:S03]  /*0be0*/  FADD R27, R21, -R18 ;  /* 0x80000012151b7221 */ /* 0x020fc60000000000 */
[----:B------:R-:W4:Y:S01]  /*0bf0*/  LDG.E R21, desc[UR6][R16.64+0x1c] ;  /* 0x00001c0610157981 */ /* 0x000f22000c1e1900 */
[----:B------:R-:W-:Y:S01]  /*0c00*/  FFMA R20, R27, R27, R20 ;  /* 0x0000001b1b147223 */ /* 0x000fe20000000014 */
[----:B------:R-:W-:Y:S02]  /*0c10*/  FADD R19, R19, -R18 ;  /* 0x8000001213137221 */ /* 0x000fe40000000000 */
[----:B------:R-:W5:Y:S02]  /*0c20*/  LDG.E R27, desc[UR6][R16.64+0x20] ;  /* 0x00002006101b7981 */ /* 0x000f64000c1e1900 */
[----:B------:R-:W-:Y:S02]  /*0c30*/  FFMA R20, R19, R19, R20 ;  /* 0x0000001313147223 */ /* 0x000fe40000000014 */
[----:B------:R-:W5:Y:S01]  /*0c40*/  LDG.E R19, desc[UR6][R16.64+0x24] ;  /* 0x0000240610137981 */ /* 0x000f62000c1e1900 */
[----:B--2---:R-:W-:-:S04]  /*0c50*/  FADD R23, R23, -R18 ;  /* 0x8000001217177221 */ /* 0x004fc80000000000 */
[----:B------:R-:W-:Y:S01]  /*0c60*/  FFMA R20, R23, R23, R20 ;  /* 0x0000001717147223 */ /* 0x000fe20000000014 */
[--C-:B---3--:R-:W-:Y:S01]  /*0c70*/  FADD R25, R25, -R18.reuse ;  /* 0x8000001219197221 */ /* 0x108fe20000000000 */
[----:B----4-:R-:W-:-:S03]  /*0c80*/  FADD R23, R21, -R18 ;  /* 0x8000001215177221 */ /* 0x010fc60000000000 */
[----:B------:R-:W-:Y:S01]  /*0c90*/  FFMA R20, R25, R25, R20 ;  /* 0x0000001919147223 */ /* 0x000fe20000000014 */
[----:B------:R-:W2:Y:S01]  /*0ca0*/  LDG.E R21, desc[UR6][R16.64+0x28] ;  /* 0x0000280610157981 */ /* 0x000ea2000c1e1900 */
[----:B-----5:R-:W-:Y:S02]  /*0cb0*/  FADD R27, R27, -R18 ;  /* 0x800000121b1b7221 */ /* 0x020fe40000000000 */
[----:B------:R-:W-:Y:S01]  /*0cc0*/  FFMA R20, R23, R23, R20 ;  /* 0x0000001717147223 */ /* 0x000fe20000000014 */
[----:B------:R-:W3:Y:S04]  /*0cd0*/  LDG.E R25, desc[UR6][R16.64+0x30] ;  /* 0x0000300610197981 */ /* 0x000ee8000c1e1900 */
[----:B------:R-:W4:Y:S01]  /*0ce0*/  LDG.E R23, desc[UR6][R16.64+0x2c] ;  /* 0x00002c0610177981 */ /* 0x000f22000c1e1900 */
[----:B------:R-:W-:Y:S01]  /*0cf0*/  FFMA R20, R27, R27, R20 ;  /* 0x0000001b1b147223 */ /* 0x000fe20000000014 */
[----:B------:R-:W-:-:S02]  /*0d00*/  FADD R27, R19, -R18 ;  /* 0x80000012131b7221 */ /* 0x000fc40000000000 */
[----:B------:R-:W5:Y:S02]  /*0d10*/  LDG.E R19, desc[UR6][R16.64+0x34] ;  /* 0x0000340610137981 */ /* 0x000f64000c1e1900 */
[----:B------:R-:W-:Y:S02]  /*0d20*/  FFMA R20, R27, R27, R20 ;  /* 0x0000001b1b147223 */ /* 0x000fe40000000014 */
[----:B------:R-:W5:Y:S01]  /*0d30*/  LDG.E R27, desc[UR6][R16.64+0x38] ;  /* 0x00003806101b7981 */ /* 0x000f62000c1e1900 */
[----:B------:R-:W-:-:S04]  /*0d40*/  IADD3 R22, PT, PT, R22, 0x10, RZ ;  /* 0x0000001016167810 */ /* 0x000fc80007ffe0ff */
[----:B------:R-:W-:Y:S01]  /*0d50*/  ISETP.NE.AND P0, PT, R22, R15, PT ;  /* 0x0000000f1600720c */ /* 0x000fe20003f05270 */
[--C-:B------:R-:W-:Y:S01]  /*0d60*/  FADD R29, R29, -R18.reuse ;  /* 0x800000121d1d7221 */ /* 0x100fe20000000000 */
[----:B------:R-:W-:Y:S01]  /*0d70*/  IADD3 R14, PT, PT, R14, 0x10, RZ ;  /* 0x000000100e0e7810 */ /* 0x000fe20007ffe0ff */
[----:B--2---:R-:W-:-:S04]  /*0d80*/  FADD R21, R21, -R18 ;  /* 0x8000001215157221 */ /* 0x004fc80000000000 */
[----:B------:R-:W-:Y:S01]  /*0d90*/  FFMA R20, R21, R21, R20 ;  /* 0x0000001515147223 */ /* 0x000fe20000000014 */
[--C-:B----4-:R-:W-:Y:S01]  /*0da0*/  FADD R23, R23, -R18.reuse ;  /* 0x8000001217177221 */ /* 0x110fe20000000000 */
[----:B---3--:R-:W-:-:S03]  /*0db0*/  FADD R25, R25, -R18 ;  /* 0x8000001219197221 */ /* 0x008fc60000000000 */
[----:B------:R-:W-:Y:S01]  /*0dc0*/  FFMA R20, R23, R23, R20 ;  /* 0x0000001717147223 */ /* 0x000fe20000000014 */
[----:B-----5:R-:W-:-:S03]  /*0dd0*/  FADD R19, R19, -R18 ;  /* 0x8000001213137221 */ /* 0x020fc60000000000 */
[----:B------:R-:W-:Y:S01]  /*0de0*/  FFMA R20, R25, R25, R20 ;  /* 0x0000001919147223 */ /* 0x000fe20000000014 */
[----:B------:R-:W-:-:S03]  /*0df0*/  FADD R27, R27, -R18 ;  /* 0x800000121b1b7221 */ /* 0x000fc60000000000 */
[----:B------:R-:W-:-:S04]  /*0e00*/  FFMA R20, R19, R19, R20 ;  /* 0x0000001313147223 */ /* 0x000fc80000000014 */
[----:B------:R-:W-:-:S04]  /*0e10*/  FFMA R20, R27, R27, R20 ;  /* 0x0000001b1b147223 */ /* 0x000fc80000000014 */
[----:B------:R-:W-:Y:S01]  /*0e20*/  FFMA R20, R29, R29, R20 ;  /* 0x0000001d1d147223 */ /* 0x000fe20000000014 */
[----:B------:R-:W-:Y:S06]  /*0e30*/  @P0 BRA `(.L_x_15) ;  /* 0xfffffffc00280947 */ /* 0x000fec000383ffff */
.L_x_14:
[----:B------:R-:W-:Y:S05]  /*0e40*/  BSYNC.RECONVERGENT B1 ;  /* 0x0000000000017941 */ /* 0x000fea0003800200 */
.L_x_13:
        /* <DEDUP_REMOVED lines=14> */
[----:B------:R-:W5:Y:S04]  /*0f30*/  LDG.E R19, desc[UR6][R16.64+0x18] ;  /* 0x0000180610137981 */ /* 0x000f68000c1e1900 */
[----:B------:R-:W5:Y:S01]  /*0f40*/  LDG.E R27, desc[UR6][R16.64+0x1c] ;  /* 0x00001c06101b7981 */ /* 0x000f62000c1e1900 */
[----:B------:R-:W-:Y:S01]  /*0f50*/  IADD3 R14, PT, PT, R14, 0x8, RZ ;  /* 0x000000080e0e7810 */ /* 0x000fe20007ffe0ff */
[----:B--2---:R-:W-:-:S04]  /*0f60*/  FADD R29, R29, -R18 ;  /* 0x800000121d1d7221 */ /* 0x004fc80000000000 */
[----:B------:R-:W-:Y:S01]  /*0f70*/  FFMA R20, R29, R29, R20 ;  /* 0x0000001d1d147223 */ /* 0x000fe20000000014 */
[--C-:B---3--:R-:W-:Y:S01]  /*0f80*/  FADD R29, R24, -R18.reuse ;  /* 0x80000012181d7221 */ /* 0x108fe20000000000 */
[----:B----4-:R-:W-:-:S03]  /*0f90*/  FADD R25, R25, -R18 ;  /* 0x8000001219197221 */ /* 0x010fc60000000000 */
[----:B------:R-:W-:Y:S01]  /*0fa0*/  FFMA R20, R29, R29, R20 ;  /* 0x0000001d1d147223 */ /* 0x000fe20000000014 */
[----:B-----5:R-:W-:-:S03]  /*0fb0*/  FADD R23, R23, -R18 ;  /* 0x8000001217177221 */ /* 0x020fc60000000000 */
[----:B------:R-:W-:Y:S01]  /*0fc0*/  FFMA R20, R25, R25, R20 ;  /* 0x0000001919147223 */ /* 0x000fe20000000014 */
[----:B------:R-:W-:-:S03]  /*0fd0*/  FADD R21, R21, -R18 ;  /* 0x8000001215157221 */ /* 0x000fc60000000000 */
[----:B------:R-:W-:Y:S01]  /*0fe0*/  FFMA R20, R23, R23, R20 ;  /* 0x0000001717147223 */ /* 0x000fe20000000014 */
[----:B------:R-:W-:-:S03]  /*0ff0*/  FADD R15, R15, -R18 ;  /* 0x800000120f0f7221 */ /* 0x000fc60000000000 */
[----:B------:R-:W-:Y:S01]  /*1000*/  FFMA R20, R21, R21, R20 ;  /* 0x0000001515147223 */ /* 0x000fe20000000014 */
[----:B------:R-:W-:-:S03]  /*1010*/  FADD R19, R19, -R18 ;  /* 0x8000001213137221 */ /* 0x000fc60000000000 */
[----:B------:R-:W-:Y:S01]  /*1020*/  FFMA R20, R15, R15, R20 ;  /* 0x0000000f0f147223 */ /* 0x000fe20000000014 */
[----:B------:R-:W-:-:S03]  /*1030*/  FADD R27, R27, -R18 ;  /* 0x800000121b1b7221 */ /* 0x000fc60000000000 */
[----:B------:R-:W-:-:S04]  /*1040*/  FFMA R20, R19, R19, R20 ;  /* 0x0000001313147223 */ /* 0x000fc80000000014 */
[----:B------:R-:W-:-:S07]  /*1050*/  FFMA R20, R27, R27, R20 ;  /* 0x0000001b1b147223 */ /* 0x000fce0000000014 */
.L_x_17:
[----:B------:R-:W-:Y:S05]  /*1060*/  BSYNC.RECONVERGENT B1 ;  /* 0x0000000000017941 */ /* 0x000fea0003800200 */
.L_x_16:
        /* <DEDUP_REMOVED lines=12> */
[----:B------:R-:W-:-:S02]  /*1130*/  VIADD R14, R14, 0x4 ;  /* 0x000000040e0e7836 */ /* 0x000fc40000000000 */
[----:B--2---:R-:W-:-:S04]  /*1140*/  FADD R15, R15, -R18 ;  /* 0x800000120f0f7221 */ /* 0x004fc80000000000 */
[----:B------:R-:W-:Y:S01]  /*1150*/  FFMA R15, R15, R15, R20 ;  /* 0x0000000f0f0f7223 */ /* 0x000fe20000000014 */
[--C-:B---3--:R-:W-:Y:S01]  /*1160*/  FADD R20, R19, -R18.reuse ;  /* 0x8000001213147221 */ /* 0x108fe20000000000 */
[----:B----4-:R-:W-:-:S03]  /*1170*/  FADD R22, R21, -R18 ;  /* 0x8000001215167221 */ /* 0x010fc60000000000 */
[----:B------:R-:W-:Y:S01]  /*1180*/  FFMA R15, R20, R20, R15 ;  /* 0x00000014140f7223 */ /* 0x000fe2000000000f */
[----:B-----5:R-:W-:-:S03]  /*1190*/  FADD R20, R23, -R18 ;  /* 0x8000001217147221 */ /* 0x020fc60000000000 */
[----:B------:R-:W-:-:S04]  /*11a0*/  FFMA R15, R22, R22, R15 ;  /* 0x00000016160f7223 */ /* 0x000fc8000000000f */
[----:B------:R-:W-:-:S07]  /*11b0*/  FFMA R20, R20, R20, R15 ;  /* 0x0000001414147223 */ /* 0x000fce000000000f */
.L_x_19:
[----:B------:R-:W-:Y:S05]  /*11c0*/  BSYNC.RECONVERGENT B1 ;  /* 0x0000000000017941 */ /* 0x000fea0003800200 */
.L_x_18:
[----:B------:R-:W-:Y:S05]  /*11d0*/  @!P1 BRA `(.L_x_12) ;  /* 0x0000000000389947 */ /* 0x000fea0003800000 */
[----:B------:R-:W0:Y:S02]  /*11e0*/  LDC.64 R16, c[0x0][0x380] ;  /* 0x0000e000ff107b82 */ /* 0x000e240000000a00 */
[----:B0-----:R-:W-:-:S05]  /*11f0*/  IMAD.WIDE R14, R14, 0x4, R16 ;  /* 0x000000040e0e7825 */ /* 0x001fca00078e0210 */
[----:B------:R-:W2:Y:S01]  /*1200*/  LDG.E R17, desc[UR6][R14.64] ;  /* 0x000000060e117981 */ /* 0x000ea2000c1e1900 */
[----:B------:R-:W-:Y:S01]  /*1210*/  ISETP.NE.AND P0, PT, R0, 0x1, PT ;  /* 0x000000010000780c */ /* 0x000fe20003f05270 */
[----:B--2---:R-:W-:-:S04]  /*1220*/  FADD R17, R17, -R18 ;  /* 0x8000001211117221 */ /* 0x004fc80000000000 */
[----:B------:R-:W-:-:S08]  /*1230*/  FFMA R20, R17, R17, R20 ;  /* 0x0000001111147223 */ /* 0x000fd00000000014 */
[----:B------:R-:W-:Y:S05]  /*1240*/  @!P0 BRA `(.L_x_12) ;  /* 0x00000000001c8947 */ /* 0x000fea0003800000 */
[----:B------:R-:W-:Y:S01]  /*1250*/  ISETP.NE.AND P0, PT, R0, 0x2, PT ;  /* 0x000000020000780c */ /* 0x000fe20003f05270 */
[----:B------:R-:W2:-:S12]  /*1260*/  LDG.E R17, desc[UR6][R14.64+0x4] ;  /* 0x000004060e117981 */ /* 0x000e98000c1e1900 */
[----:B------:R-:W3:Y:S01]  /*1270*/  @P0 LDG.E R19, desc[UR6][R14.64+0x8] ;  /* 0x000008060e130981 */ /* 0x000ee2000c1e1900 */
[----:B--2---:R-:W-:-:S04]  /*1280*/  FADD R17, R17, -R18 ;  /* 0x8000001211117221 */ /* 0x004fc80000000000 */
[----:B------:R-:W-:Y:S01]  /*1290*/  FFMA R20, R17, R17, R20 ;  /* 0x0000001111147223 */ /* 0x000fe20000000014 */
[----:B---3--:R-:W-:-:S04]  /*12a0*/  @P0 FADD R19, R19, -R18 ;  /* 0x8000001213130221 */ /* 0x008fc80000000000 */
[----:B------:R-:W-:-:S07]  /*12b0*/  @P0 FFMA R20, R19, R19, R20 ;  /* 0x0000001313140223 */ /* 0x000fce0000000014 */
.L_x_12:
[----:B------:R-:W-:Y:S05]  /*12c0*/  BSYNC.RECONVERGENT B0 ;  /* 0x0000000000007941 */ /* 0x000fea0003800200 */
.L_x_11:
[----:B------:R-:W0:Y:S01]  /*12d0*/  MUFU.RCP R0, R3 ;  /* 0x0000000300007308 */ /* 0x000e220000001000 */
[----:B------:R-:W-:Y:S07]  /*12e0*/  BSSY.RECONVERGENT B0, `(.L_x_20) ;  /* 0x000000b000007945 */ /* 0x000fee0003800200 */
        /* <DEDUP_REMOVED lines=10> */
.L_x_21:
[----:B------:R-:W-:Y:S05]  /*1390*/  BSYNC.RECONVERGENT B0 ;  /* 0x0000000000007941 */ /* 0x000fea0003800200 */
.L_x_20:
[----:B------:R-:W-:Y:S01]  /*13a0*/  IADD3 R3, PT, PT, R0, -0xd000000, RZ ;  /* 0xf300000000037810 */ /* 0x000fe20007ffe0ff */
[----:B------:R0:W1:Y:S01]  /*13b0*/  MUFU.RSQ R15, R0 ;  /* 0x00000000000f7308 */ /* 0x0000620000001400 */
[----:B------:R-:W-:Y:S02]  /*13c0*/  BSSY.RECONVERGENT B0, `(.L_x_22) ;  /* 0x000000b000007945 */ /* 0x000fe40003800200 */
[----:B------:R-:W-:-:S13]  /*13d0*/  ISETP.GT.U32.AND P0, PT, R3, 0x727fffff, PT ;  /* 0x727fffff0300780c */ /* 0x000fda0003f04070 */
[----:B0-----:R-:W-:Y:S05]  /*13e0*/  @!P0 BRA `(.L_x_23) ;  /* 0x0000000000108947 */ /* 0x001fea0003800000 */
[----:B------:R-:W-:-:S07]  /*13f0*/  MOV R19, 0x1410 ;  /* 0x0000141000137802 */ /* 0x000fce0000000f00 */
[----:B-1----:R-:W-:Y:S05]  /*1400*/  CALL.REL.NOINC `($__internal_0_$__cuda_sm20_sqrt_rn_f32_slowpath) ;  /* 0x0000000000887944 */ /* 0x002fea0003c00000 */
[----:B------:R-:W-:Y:S01]  /*1410*/  MOV R0, R3 ;  /* 0x0000000300007202 */ /* 0x000fe20000000f00 */
[----:B------:R-:W-:Y:S06]  /*1420*/  BRA `(.L_x_24) ;  /* 0x0000000000107947 */ /* 0x000fec0003800000 */
.L_x_23:
[C---:B-1----:R-:W-:Y:S01]  /*1430*/  FMUL.FTZ R3, R15.reuse, R0 ;  /* 0x000000000f037220 */ /* 0x042fe20000410000 */
[----:B------:R-:W-:-:S03]  /*1440*/  FMUL.FTZ R14, R15, 0.5 ;  /* 0x3f0000000f0e7820 */ /* 0x000fc60000410000 */
[----:B------:R-:W-:-:S04]  /*1450*/  FFMA R0, -R3, R3, R0 ;  /* 0x0000000303007223 */ /* 0x000fc80000000100 */
[----:B------:R-:W-:-:S07]  /*1460*/  FFMA R0, R0, R14, R3 ;  /* 0x0000000e00007223 */ /* 0x000fce0000000003 */
.L_x_24:
[----:B------:R-:W-:Y:S05]  /*1470*/  BSYNC.RECONVERGENT B0 ;  /* 0x0000000000007941 */ /* 0x000fea0003800200 */
.L_x_22:
[----:B------:R-:W0:Y:S01]  /*1480*/  LDC.64 R14, c[0x0][0x380] ;  /* 0x0000e000ff0e7b82 */ /* 0x000e220000000a00 */
[----:B------:R-:W-:Y:S01]  /*1490*/  IADD3 R3, PT, PT, R13, -0x1, RZ ;  /* 0xffffffff0d037810 */ /* 0x000fe20007ffe0ff */
[----:B------:R-:W2:Y:S04]  /*14a0*/  LDG.E R17, desc[UR6][R6.64] ;  /* 0x0000000606117981 */ /* 0x000ea8000c1e1900 */
[----:B0-----:R-:W-:-:S05]  /*14b0*/  IMAD.WIDE R14, R3, 0x4, R14 ;  /* 0x00000004030e7825 */ /* 0x001fca00078e020e */
[----:B------:R-:W3:Y:S01]  /*14c0*/  LDG.E R3, desc[UR6][R14.64] ;  /* 0x000000060e037981 */ /* 0x000ee2000c1e1900 */
[----:B------:R-:W-:Y:S01]  /*14d0*/  BSSY.RECONVERGENT B0, `(.L_x_25) ;  /* 0x0000011000007945 */ /* 0x000fe20003800200 */
[----:B--2---:R-:W-:-:S04]  /*14e0*/  FMUL R17, R17, R0 ;  /* 0x0000000011117220 */ /* 0x004fc80000400000 */
[----:B------:R-:W-:-:S05]  /*14f0*/  FADD R0, R17, R18 ;  /* 0x0000001211007221 */ /* 0x000fca0000000000 */
[----:B---3--:R-:W-:-:S13]  /*1500*/  FSETP.GE.AND P0, PT, R3, R0, PT ;  /* 0x000000000300720b */ /* 0x008fda0003f06000 */
[----:B------:R-:W-:Y:S05]  /*1510*/  @!P0 BRA `(.L_x_26) ;  /* 0x0000000000148947 */ /* 0x000fea0003800000 */
[----:B------:R-:W2:Y:S04]  /*1520*/  LDG.E R14, desc[UR6][R14.64+0x4] ;  /* 0x000004060e0e7981 */ /* 0x000ea8000c1e1900 */
[----:B------:R-:W2:Y:S02]  /*1530*/  LDG.E R3, desc[UR6][R4.64] ;  /* 0x0000000604037981 */ /* 0x000ea4000c1e1900 */
[----:B--2---:R-:W-:-:S05]  /*1540*/  FADD R3, R14, R3 ;  /* 0x000000030e037221 */ /* 0x004fca0000000000 */
[----:B------:R0:W-:Y:S01]  /*1550*/  STG.E desc[UR6][R4.64], R3 ;  /* 0x0000000304007986 */ /* 0x0001e2000c101906 */
[----:B------:R-:W-:Y:S05]  /*1560*/  BRA `(.L_x_27) ;  /* 0x00000000001c7947 */ /* 0x000fea0003800000 */
.L_x_26:
[----:B------:R-:W-:-:S05]  /*1570*/  FADD R18, -R17, R18 ;  /* 0x0000001211127221 */ /* 0x000fca0000000100 */
[----:B------:R-:W-:-:S13]  /*1580*/  FSETP.GTU.AND P0, PT, R3, R18, PT ;  /* 0x000000120300720b */ /* 0x000fda0003f0c000 */
[----:B------:R-:W-:Y:S05]  /*1590*/  @P0 BRA `(.L_x_27) ;  /* 0x0000000000100947 */ /* 0x000fea0003800000 */
[----:B------:R-:W2:Y:S04]  /*15a0*/  LDG.E R14, desc[UR6][R14.64+0x4] ;  /* 0x000004060e0e7981 */ /* 0x000ea8000c1e1900 */
[----:B------:R-:W2:Y:S02]  /*15b0*/  LDG.E R3, desc[UR6][R4.64] ;  /* 0x0000000604037981 */ /* 0x000ea4000c1e1900 */
[----:B--2---:R-:W-:-:S05]  /*15c0*/  FADD R3, -R14, R3 ;  /* 0x000000030e037221 */ /* 0x004fca0000000100 */
[----:B------:R1:W-:Y:S02]  /*15d0*/  STG.E desc[UR6][R4.64], R3 ;  /* 0x0000000304007986 */ /* 0x0003e4000c101906 */
.L_x_27:
[----:B------:R-:W-:Y:S05]  /*15e0*/  BSYNC.RECONVERGENT B0 ;  /* 0x0000000000007941 */ /* 0x000fea0003800200 */
.L_x_25:
[----:B------:R-:W-:Y:S02]  /*15f0*/  ISETP.NE.AND P0, PT, R13, RZ, PT ;  /* 0x000000ff0d00720c */ /* 0x000fe40003f05270 */
[----:B------:R-:W-:-:S11]  /*1600*/  IADD3 R11, PT, PT, R11, 0x1, RZ ;  /* 0x000000010b0b7810 */ /* 0x000fd60007ffe0ff */
[----:B------:R-:W-:Y:S05]  /*1610*/  @P0 BRA `(.L_x_28) ;  /* 0xffffffe800cc0947 */ /* 0x000fea000383ffff */
[----:B------:R-:W-:Y:S05]  /*1620*/  EXIT ;  /* 0x000000000000794d */ /* 0x000fea0003800000 */
        .weak           $__internal_0_$__cuda_sm20_sqrt_rn_f32_slowpath
        .type           $__internal_0_$__cuda_sm20_sqrt_rn_f32_slowpath,@function
        .size           $__internal_0_$__cuda_sm20_sqrt_rn_f32_slowpath,($__internal_1_$__cuda_sm3x_div_rn_noftz_f32_slowpath - $__internal_0_$__cuda_sm20_sqrt_rn_f32_slowpath)
$__internal_0_$__cuda_sm20_sqrt_rn_f32_slowpath:
[----:B------:R-:W-:-:S13]  /*1630*/  LOP3.LUT P0, RZ, R0, 0x7fffffff, RZ, 0xc0, !PT ;  /* 0x7fffffff00ff7812 */ /* 0x000fda000780c0ff */
[----:B------:R-:W-:Y:S01]  /*1640*/  @!P0 MOV R3, R0 ;  /* 0x0000000000038202 */ /* 0x000fe20000000f00 */
[----:B------:R-:W-:Y:S06]  /*1650*/  @!P0 BRA `(.L_x_29) ;  /* 0x0000000000408947 */ /* 0x000fec0003800000 */
[----:B------:R-:W-:-:S13]  /*1660*/  FSETP.GEU.FTZ.AND P0, PT, R0, RZ, PT ;  /* 0x000000ff0000720b */ /* 0x000fda0003f1e000 */
[----:B------:R-:W-:Y:S01]  /*1670*/  @!P0 MOV R3, 0x7fffffff ;  /* 0x7fffffff00038802 */ /* 0x000fe20000000f00 */
[----:B------:R-:W-:Y:S06]  /*1680*/  @!P0 BRA `(.L_x_29) ;  /* 0x0000000000348947 */ /* 0x000fec0003800000 */
[----:B------:R-:W-:-:S13]  /*1690*/  FSETP.GTU.FTZ.AND P0, PT, |R0|, +INF , PT ;  /* 0x7f8000000000780b */ /* 0x000fda0003f1c200 */
[----:B------:R-:W-:Y:S01]  /*16a0*/  @P0 FADD.FTZ R3, R0, 1 ;  /* 0x3f80000000030421 */ /* 0x000fe20000010000 */
[----:B------:R-:W-:Y:S06]  /*16b0*/  @P0 BRA `(.L_x_29) ;  /* 0x0000000000280947 */ /* 0x000fec0003800000 */
[----:B------:R-:W-:-:S13]  /*16c0*/  FSETP.NEU.FTZ.AND P0, PT, |R0|, +INF , PT ;  /* 0x7f8000000000780b */ /* 0x000fda0003f1d200 */
[----:B------:R-:W-:-:S04]  /*16d0*/  @P0 FFMA R14, R0, 1.84467440737095516160e+19, RZ ;  /* 0x5f800000000e0823 */ /* 0x000fc800000000ff */
[----:B------:R-:W0:Y:S02]  /*16e0*/  @P0 MUFU.RSQ R3, R14 ;  /* 0x0000000e00030308 */ /* 0x000e240000001400 */
[----:B0-----:R-:W-:Y:S01]  /*16f0*/  @P0 FMUL.FTZ R15, R14, R3 ;  /* 0x000000030e0f0220 */ /* 0x001fe20000410000 */
[----:B------:R-:W-:Y:S01]  /*1700*/  @P0 FMUL.FTZ R17, R3, 0.5 ;  /* 0x3f00000003110820 */ /* 0x000fe20000410000 */
[----:B------:R-:W-:Y:S02]  /*1710*/  @!P0 MOV R3, R0 ;  /* 0x0000000000038202 */ /* 0x000fe40000000f00 */
[----:B------:R-:W-:-:S04]  /*1720*/  @P0 FADD.FTZ R16, -R15, -RZ ;  /* 0x800000ff0f100221 */ /* 0x000fc80000010100 */
[----:B------:R-:W-:-:S04]  /*1730*/  @P0 FFMA R16, R15, R16, R14 ;  /* 0x000000100f100223 */ /* 0x000fc8000000000e */
[----:B------:R-:W-:-:S04]  /*1740*/  @P0 FFMA R16, R16, R17, R15 ;  /* 0x0000001110100223 */ /* 0x000fc8000000000f */
[----:B------:R-:W-:-:S07]  /*1750*/  @P0 FMUL.FTZ R3, R16, 2.3283064365386962891e-10 ;  /* 0x2f80000010030820 */ /* 0x000fce0000410000 */
.L_x_29:
[----:B------:R-:W-:Y:S01]  /*1760*/  HFMA2 R15, -RZ, RZ, 0, 0 ;  /* 0x00000000ff0f7431 */ /* 0x000fe200000001ff */
[----:B------:R-:W-:-:S04]  /*1770*/  MOV R14, R19 ;  /* 0x00000013000e7202 */ /* 0x000fc80000000f00 */
[----:B------:R-:W-:Y:S05]  /*1780*/  RET.REL.NODEC R14 `(_Z13trader_threadPfPiS_S_) ;  /* 0xffffffe80e1c7950 */ /* 0x000fea0003c3ffff */
        .weak           $__internal_1_$__cuda_sm3x_div_rn_noftz_f32_slowpath
        .type           $__internal_1_$__cuda_sm3x_div_rn_noftz_f32_slowpath,@function
        .size           $__internal_1_$__cuda_sm3x_div_rn_noftz_f32_slowpath,(.L_x_43 - $__internal_1_$__cuda_sm3x_div_rn_noftz_f32_slowpath)
$__internal_1_$__cuda_sm3x_div_rn_noftz_f32_slowpath:
[----:B------:R-:W-:Y:S01]  /*1790*/  SHF.R.U32.HI R19, RZ, 0x17, R3 ;  /* 0x00000017ff137819 */ /* 0x000fe20000011603 */
[----:B------:R-:W-:Y:S01]  /*17a0*/  BSSY.RECONVERGENT B1, `(.L_x_30) ;  /* 0x0000064000017945 */ /* 0x000fe20003800200 */
[----:B------:R-:W-:Y:S02]  /*17b0*/  SHF.R.U32.HI R22, RZ, 0x17, R0 ;  /* 0x00000017ff167819 */ /* 0x000fe40000011600 */
[----:B------:R-:W-:Y:S02]  /*17c0*/  LOP3.LUT R19, R19, 0xff, RZ, 0xc0, !PT ;  /* 0x000000ff13137812 */ /* 0x000fe400078ec0ff */
[----:B------:R-:W-:Y:S02]  /*17d0*/  LOP3.LUT R22, R22, 0xff, RZ, 0xc0, !PT ;  /* 0x000000ff16167812 */ /* 0x000fe400078ec0ff */
[----:B------:R-:W-:Y:S02]  /*17e0*/  IADD3 R23, PT, PT, R19, -0x1, RZ ;  /* 0xffffffff13177810 */ /* 0x000fe40007ffe0ff */
[----:B------:R-:W-:-:S02]  /*17f0*/  IADD3 R20, PT, PT, R22, -0x1, RZ ;  /* 0xffffffff16147810 */ /* 0x000fc40007ffe0ff */
[----:B------:R-:W-:Y:S02]  /*1800*/  ISETP.GT.U32.AND P0, PT, R23, 0xfd, PT ;  /* 0x000000fd1700780c */ /* 0x000fe40003f04070 */
[----:B------:R-:W-:Y:S02]  /*1810*/  MOV R21, R3 ;  /* 0x0000000300157202 */ /* 0x000fe40000000f00 */
[----:B------:R-:W-:-:S13]  /*1820*/  ISETP.GT.U32.OR P0, PT, R20, 0xfd, P0 ;  /* 0x000000fd1400780c */ /* 0x000fda0000704470 */
[----:B------:R-:W-:Y:S01]  /*1830*/  @!P0 MOV R20, RZ ;  /* 0x000000ff00148202 */ /* 0x000fe20000000f00 */
[----:B------:R-:W-:Y:S06]  /*1840*/  @!P0 BRA `(.L_x_31) ;  /* 0x0000000000608947 */ /* 0x000fec0003800000 */
[----:B------:R-:W-:Y:S02]  /*1850*/  FSETP.GTU.FTZ.AND P0, PT, |R0|, +INF , PT ;  /* 0x7f8000000000780b */ /* 0x000fe40003f1c200 */
[----:B------:R-:W-:-:S04]  /*1860*/  FSETP.GTU.FTZ.AND P1, PT, |R3|, +INF , PT ;  /* 0x7f8000000300780b */ /* 0x000fc80003f3c200 */
[----:B------:R-:W-:-:S13]  /*1870*/  PLOP3.LUT P0, PT, P0, P1, PT, 0xf8, 0x8f ;  /* 0x00000000008f781c */ /* 0x000fda0000703f70 */
[----:B------:R-:W-:Y:S05]  /*1880*/  @P0 BRA `(.L_x_32) ;  /* 0x0000000400500947 */ /* 0x000fea0003800000 */
[----:B------:R-:W-:-:S13]  /*1890*/  LOP3.LUT P0, RZ, R21, 0x7fffffff, R0, 0xc8, !PT ;  /* 0x7fffffff15ff7812 */ /* 0x000fda000780c800 */
[----:B------:R-:W-:Y:S05]  /*18a0*/  @!P0 BRA `(.L_x_33) ;  /* 0x0000000400408947 */ /* 0x000fea0003800000 */
[C---:B------:R-:W-:Y:S02]  /*18b0*/  FSETP.NEU.FTZ.AND P3, PT, |R0|.reuse, +INF , PT ;  /* 0x7f8000000000780b */ /* 0x040fe40003f7d200 */
[----:B------:R-:W-:Y:S02]  /*18c0*/  FSETP.NEU.FTZ.AND P1, PT, |R3|, +INF , PT ;  /* 0x7f8000000300780b */ /* 0x000fe40003f3d200 */
[----:B------:R-:W-:-:S11]  /*18d0*/  FSETP.NEU.FTZ.AND P0, PT, |R0|, +INF , PT ;  /* 0x7f8000000000780b */ /* 0x000fd60003f1d200 */
[----:B------:R-:W-:Y:S05]  /*18e0*/  @!P1 BRA !P3, `(.L_x_33) ;  /* 0x0000000400309947 */ /* 0x000fea0005800000 */
[----:B------:R-:W-:-:S04]  /*18f0*/  LOP3.LUT P3, RZ, R0, 0x7fffffff, RZ, 0xc0, !PT ;  /* 0x7fffffff00ff7812 */ /* 0x000fc8000786c0ff */
[----:B------:R-:W-:-:S13]  /*1900*/  PLOP3.LUT P1, PT, P1, P3, PT, 0x2f, 0xf2 ;  /* 0x0000000000f2781c */ /* 0x000fda0000f26577 */
[----:B------:R-:W-:Y:S05]  /*1910*/  @P1 BRA `(.L_x_34) ;  /* 0x00000004001c1947 */ /* 0x000fea0003800000 */
[----:B------:R-:W-:-:S04]  /*1920*/  LOP3.LUT P1, RZ, R21, 0x7fffffff, RZ, 0xc0, !PT ;  /* 0x7fffffff15ff7812 */ /* 0x000fc8000782c0ff */
[----:B------:R-:W-:-:S13]  /*1930*/  PLOP3.LUT P0, PT, P0, P1, PT, 0x2f, 0xf2 ;  /* 0x0000000000f2781c */ /* 0x000fda0000702577 */
[----:B------:R-:W-:Y:S05]  /*1940*/  @P0 BRA `(.L_x_35) ;  /* 0x0000000400040947 */ /* 0x000fea0003800000 */
[----:B------:R-:W-:Y:S01]  /*1950*/  VIADD R20, R22, 0xffffffff ;  /* 0xffffffff16147836 */ /* 0x000fe20000000000 */
[----:B------:R-:W-:-:S04]  /*1960*/  ISETP.GE.AND P1, PT, R23, RZ, PT ;  /* 0x000000ff1700720c */ /* 0x000fc80003f26270 */
[----:B------:R-:W-:-:S09]  /*1970*/  ISETP.GE.AND P0, PT, R20, RZ, PT ;  /* 0x000000ff1400720c */ /* 0x000fd20003f06270 */
[----:B------:R-:W-:-:S04]  /*1980*/  @!P1 FFMA R21, R3, 1.84467440737095516160e+19, RZ ;  /* 0x5f80000003159823 */ /* 0x000fc800000000ff */
[----:B------:R-:W-:Y:S01]  /*1990*/  @P0 MOV R20, RZ ;  /* 0x000000ff00140202 */ /* 0x000fe20000000f00 */
[----:B------:R-:W-:Y:S01]  /*19a0*/  @!P0 FFMA R0, R0, 1.84467440737095516160e+19, RZ ;  /* 0x5f80000000008823 */ /* 0x000fe200000000ff */
[----:B------:R-:W-:-:S04]  /*19b0*/  @!P0 MOV R20, 0xffffffc0 ;  /* 0xffffffc000148802 */ /* 0x000fc80000000f00 */
[----:B------:R-:W-:-:S07]  /*19c0*/  @!P1 IADD3 R20, PT, PT, R20, 0x40, RZ ;  /* 0x0000004014149810 */ /* 0x000fce0007ffe0ff */
.L_x_31:
[----:B------:R-:W-:Y:S01]  /*19d0*/  LEA R24, R19, 0xc0800000, 0x17 ;  /* 0xc080000013187811 */ /* 0x000fe200078eb8ff */
[----:B------:R-:W-:Y:S01]  /*19e0*/  BSSY.RECONVERGENT B2, `(.L_x_36) ;  /* 0x0000036000027945 */ /* 0x000fe20003800200 */
[----:B------:R-:W-:Y:S02]  /*19f0*/  IADD3 R22, PT, PT, R22, -0x7f, RZ ;  /* 0xffffff8116167810 */ /* 0x000fe40007ffe0ff */
[----:B------:R-:W-:-:S03]  /*1a00*/  IADD3 R25, PT, PT, -R24, R21, RZ ;  /* 0x0000001518197210 */ /* 0x000fc60007ffe1ff */
[C---:B------:R-:W-:Y:S01]  /*1a10*/  IMAD R0, R22.reuse, -0x800000, R0 ;  /* 0xff80000016007824 */ /* 0x040fe200078e0200 */
[----:B------:R0:W1:Y:S01]  /*1a20*/  MUFU.RCP R24, R25 ;  /* 0x0000001900187308 */ /* 0x0000620000001000 */
[----:B------:R-:W-:Y:S01]  /*1a30*/  FADD.FTZ R21, -R25, -RZ ;  /* 0x800000ff19157221 */ /* 0x000fe20000010100 */
[----:B0-----:R-:W-:-:S04]  /*1a40*/  IADD3 R25, PT, PT, R22, 0x7f, -R19 ;  /* 0x0000007f16197810 */ /* 0x001fc80007ffe813 */
[----:B------:R-:W-:Y:S01]  /*1a50*/  IADD3 R25, PT, PT, R25, R20, RZ ;  /* 0x0000001419197210 */ /* 0x000fe20007ffe0ff */
[----:B-1----:R-:W-:-:S04]  /*1a60*/  FFMA R23, R24, R21, 1 ;  /* 0x3f80000018177423 */ /* 0x002fc80000000015 */
[----:B------:R-:W-:-:S04]  /*1a70*/  FFMA R23, R24, R23, R24 ;  /* 0x0000001718177223 */ /* 0x000fc80000000018 */
[----:B------:R-:W-:-:S04]  /*1a80*/  FFMA R24, R0, R23, RZ ;  /* 0x0000001700187223 */ /* 0x000fc800000000ff */
[----:B------:R-:W-:-:S04]  /*1a90*/  FFMA R26, R21, R24, R0 ;  /* 0x00000018151a7223 */ /* 0x000fc80000000000 */
[----:B------:R-:W-:-:S04]  /*1aa0*/  FFMA R24, R23, R26, R24 ;  /* 0x0000001a17187223 */ /* 0x000fc80000000018 */
[----:B------:R-:W-:-:S04]  /*1ab0*/  FFMA R21, R21, R24, R0 ;  /* 0x0000001815157223 */ /* 0x000fc80000000000 */
[----:B------:R-:W-:-:S05]  /*1ac0*/  FFMA R0, R23, R21, R24 ;  /* 0x0000001517007223 */ /* 0x000fca0000000018 */
[----:B------:R-:W-:-:S04]  /*1ad0*/  SHF.R.U32.HI R19, RZ, 0x17, R0 ;  /* 0x00000017ff137819 */ /* 0x000fc80000011600 */
[----:B------:R-:W-:-:S04]  /*1ae0*/  LOP3.LUT R19, R19, 0xff, RZ, 0xc0, !PT ;  /* 0x000000ff13137812 */ /* 0x000fc800078ec0ff */
[----:B------:R-:W-:-:S04]  /*1af0*/  IADD3 R19, PT, PT, R19, R25, RZ ;  /* 0x0000001913137210 */ /* 0x000fc80007ffe0ff */
[----:B------:R-:W-:-:S04]  /*1b00*/  IADD3 R20, PT, PT, R19, -0x1, RZ ;  /* 0xffffffff13147810 */ /* 0x000fc80007ffe0ff */
[----:B------:R-:W-:-:S13]  /*1b10*/  ISETP.GE.U32.AND P0, PT, R20, 0xfe, PT ;  /* 0x000000fe1400780c */ /* 0x000fda0003f06070 */
[----:B------:R-:W-:Y:S05]  /*1b20*/  @!P0 BRA `(.L_x_37) ;  /* 0x0000000000808947 */ /* 0x000fea0003800000 */
[----:B------:R-:W-:-:S13]  /*1b30*/  ISETP.GT.AND P0, PT, R19, 0xfe, PT ;  /* 0x000000fe1300780c */ /* 0x000fda0003f04270 */
[----:B------:R-:W-:Y:S05]  /*1b40*/  @P0 BRA `(.L_x_38) ;  /* 0x00000000006c0947 */ /* 0x000fea0003800000 */
[----:B------:R-:W-:-:S13]  /*1b50*/  ISETP.GE.AND P0, PT, R19, 0x1, PT ;  /* 0x000000011300780c */ /* 0x000fda0003f06270 */
[----:B------:R-:W-:Y:S05]  /*1b60*/  @P0 BRA `(.L_x_39) ;  /* 0x0000000000740947 */ /* 0x000fea0003800000 */
[----:B------:R-:W-:Y:S02]  /*1b70*/  ISETP.GE.AND P0, PT, R19, -0x18, PT ;  /* 0xffffffe81300780c */ /* 0x000fe40003f06270 */
[----:B------:R-:W-:-:S11]  /*1b80*/  LOP3.LUT R0, R0, 0x80000000, RZ, 0xc0, !PT ;  /* 0x8000000000007812 */ /* 0x000fd600078ec0ff */
[----:B------:R-:W-:Y:S05]  /*1b90*/  @!P0 BRA `(.L_x_39) ;  /* 0x0000000000688947 */ /* 0x000fea0003800000 */
[-CC-:B------:R-:W-:Y:S01]  /*1ba0*/  FFMA.RZ R20, R23, R21.reuse, R24.reuse ;  /* 0x0000001517147223 */ /* 0x180fe2000000c018 */
[C---:B------:R-:W-:Y:S02]  /*1bb0*/  ISETP.NE.AND P3, PT, R19.reuse, RZ, PT ;  /* 0x000000ff1300720c */ /* 0x040fe40003f65270 */
[----:B------:R-:W-:Y:S02]  /*1bc0*/  ISETP.NE.AND P1, PT, R19, RZ, PT ;  /* 0x000000ff1300720c */ /* 0x000fe40003f25270 */
[----:B------:R-:W-:Y:S01]  /*1bd0*/  LOP3.LUT R22, R20, 0x7fffff, RZ, 0xc0, !PT ;  /* 0x007fffff14167812 */ /* 0x000fe200078ec0ff */
[CCC-:B------:R-:W-:Y:S01]  /*1be0*/  FFMA.RP R20, R23.reuse, R21.reuse, R24.reuse ;  /* 0x0000001517147223 */ /* 0x1c0fe20000008018 */
[----:B------:R-:W-:Y:S01]  /*1bf0*/  FFMA.RM R21, R23, R21, R24 ;  /* 0x0000001517157223 */ /* 0x000fe20000004018 */
[----:B------:R-:W-:Y:S02]  /*1c00*/  IADD3 R23, PT, PT, R19, 0x20, RZ ;  /* 0x0000002013177810 */ /* 0x000fe40007ffe0ff */
[----:B------:R-:W-:-:S02]  /*1c10*/  LOP3.LUT R22, R22, 0x800000, RZ, 0xfc, !PT ;  /* 0x0080000016167812 */ /* 0x000fc400078efcff */
[----:B------:R-:W-:Y:S02]  /*1c20*/  IADD3 R19, PT, PT, -R19, RZ, RZ ;  /* 0x000000ff13137210 */ /* 0x000fe40007ffe1ff */
[----:B------:R-:W-:Y:S02]  /*1c30*/  SHF.L.U32 R23, R22, R23, RZ ;  /* 0x0000001716177219 */ /* 0x000fe400000006ff */
[----:B------:R-:W-:Y:S02]  /*1c40*/  FSETP.NEU.FTZ.AND P0, PT, R20, R21, PT ;  /* 0x000000151400720b */ /* 0x000fe40003f1d000 */
[----:B------:R-:W-:Y:S02]  /*1c50*/  SEL R19, R19, RZ, P3 ;  /* 0x000000ff13137207 */ /* 0x000fe40001800000 */
[----:B------:R-:W-:Y:S02]  /*1c60*/  ISETP.NE.AND P1, PT, R23, RZ, P1 ;  /* 0x000000ff1700720c */ /* 0x000fe40000f25270 */
[----:B------:R-:W-:-:S02]  /*1c70*/  SHF.R.U32.HI R19, RZ, R19, R22 ;  /* 0x00000013ff137219 */ /* 0x000fc40000011616 */
[----:B------:R-:W-:Y:S02]  /*1c80*/  PLOP3.LUT P0, PT, P0, P1, PT, 0xf8, 0x8f ;  /* 0x00000000008f781c */ /* 0x000fe40000703f70 */
[----:B------:R-:W-:Y:S02]  /*1c90*/  SHF.R.U32.HI R21, RZ, 0x1, R19 ;  /* 0x00000001ff157819 */ /* 0x000fe40000011613 */
[----:B------:R-:W-:-:S04]  /*1ca0*/  SEL R20, RZ, 0x1, !P0 ;  /* 0x00000001ff147807 */ /* 0x000fc80004000000 */
[----:B------:R-:W-:-:S04]  /*1cb0*/  LOP3.LUT R20, R20, 0x1, R21, 0xf8, !PT ;  /* 0x0000000114147812 */ /* 0x000fc800078ef815 */
[----:B------:R-:W-:-:S04]  /*1cc0*/  LOP3.LUT R20, R20, R19, RZ, 0xc0, !PT ;  /* 0x0000001314147212 */ /* 0x000fc800078ec0ff */
[----:B------:R-:W-:-:S04]  /*1cd0*/  IADD3 R21, PT, PT, R21, R20, RZ ;  /* 0x0000001415157210 */ /* 0x000fc80007ffe0ff */
[----:B------:R-:W-:Y:S01]  /*1ce0*/  LOP3.LUT R0, R21, R0, RZ, 0xfc, !PT ;  /* 0x0000000015007212 */ /* 0x000fe200078efcff */
[----:B------:R-:W-:Y:S06]  /*1cf0*/  BRA `(.L_x_39) ;  /* 0x0000000000107947 */ /* 0x000fec0003800000 */
.L_x_38:
[----:B------:R-:W-:-:S04]  /*1d00*/  LOP3.LUT R0, R0, 0x80000000, RZ, 0xc0, !PT ;  /* 0x8000000000007812 */ /* 0x000fc800078ec0ff */
[----:B------:R-:W-:Y:S01]  /*1d10*/  LOP3.LUT R0, R0, 0x7f800000, RZ, 0xfc, !PT ;  /* 0x7f80000000007812 */ /* 0x000fe200078efcff */
[----:B------:R-:W-:Y:S06]  /*1d20*/  BRA `(.L_x_39) ;  /* 0x0000000000047947 */ /* 0x000fec0003800000 */
.L_x_37:
[----:B------:R-:W-:-:S07]  /*1d30*/  LEA R0, R25, R0, 0x17 ;  /* 0x0000000019007211 */ /* 0x000fce00078eb8ff */
.L_x_39:
[----:B------:R-:W-:Y:S05]  /*1d40*/  BSYNC.RECONVERGENT B2 ;  /* 0x0000000000027941 */ /* 0x000fea0003800200 */
.L_x_36:
[----:B------:R-:W-:Y:S05]  /*1d50*/  BRA `(.L_x_40) ;  /* 0x0000000000207947 */ /* 0x000fea0003800000 */
.L_x_35:
[----:B------:R-:W-:-:S04]  /*1d60*/  LOP3.LUT R0, R21, 0x80000000, R0, 0x48, !PT ;  /* 0x8000000015007812 */ /* 0x000fc800078e4800 */
[----:B------:R-:W-:Y:S01]  /*1d70*/  LOP3.LUT R0, R0, 0x7f800000, RZ, 0xfc, !PT ;  /* 0x7f80000000007812 */ /* 0x000fe200078efcff */
[----:B------:R-:W-:Y:S06]  /*1d80*/  BRA `(.L_x_40) ;  /* 0x0000000000147947 */ /* 0x000fec0003800000 */
.L_x_34:
[----:B------:R-:W-:Y:S01]  /*1d90*/  LOP3.LUT R0, R21, 0x80000000, R0, 0x48, !PT ;  /* 0x8000000015007812 */ /* 0x000fe200078e4800 */
[----:B------:R-:W-:Y:S06]  /*1da0*/  BRA `(.L_x_40) ;  /* 0x00000000000c7947 */ /* 0x000fec0003800000 */
.L_x_33:
[----:B------:R-:W0:Y:S01]  /*1db0*/  MUFU.RSQ R0, -QNAN ;  /* 0xffc0000000007908 */ /* 0x000e220000001400 */
[----:B------:R-:W-:Y:S05]  /*1dc0*/  BRA `(.L_x_40) ;  /* 0x0000000000047947 */ /* 0x000fea0003800000 */
.L_x_32:
[----:B------:R-:W-:-:S07]  /*1dd0*/  FADD.FTZ R0, R0, R3 ;  /* 0x0000000300007221 */ /* 0x000fce0000010000 */
.L_x_40:
[----:B------:R-:W-:Y:S05]  /*1de0*/  BSYNC.RECONVERGENT B1 ;  /* 0x0000000000017941 */ /* 0x000fea0003800200 */
.L_x_30:
[----:B------:R-:W-:Y:S01]  /*1df0*/  HFMA2 R21, -RZ, RZ, 0, 0 ;  /* 0x00000000ff157431 */ /* 0x000fe200000001ff */
[----:B------:R-:W-:-:S04]  /*1e00*/  MOV R20, R16 ;  /* 0x0000001000147202 */ /* 0x000fc80000000f00 */
[----:B0-----:R-:W-:Y:S05]  /*1e10*/  RET.REL.NODEC R20 `(_Z13trader_threadPfPiS_S_) ;  /* 0xffffffe014787950 */ /* 0x001fea0003c3ffff */
.L_x_41:
[----:B------:R-:W-:-:S00]  /*1e20*/  BRA `(.L_x_41) ;  /* 0xfffffffc00fc7947 */ /* 0x000fc0000383ffff */
[----:B------:R-:W-:-:S00]  /*1e30*/  NOP ;  /* 0x0000000000007918 */ /* 0x000fc00000000000 */
        /* <DEDUP_REMOVED lines=12> */
.L_x_43:


//--------------------- .nv.shared.reserved.0     --------------------------
	.section	.nv.shared.reserved.0,"aw",@nobits
	.weak		__nv_reservedSMEM_offset_0_alias
	.size		__nv_reservedSMEM_offset_0_alias, 0, 64
	.other		__nv_reservedSMEM_offset_0_alias,@"STO_CUDA_RESERVED_SHARED STV_DEFAULT"
__nv_reservedSMEM_offset_0_alias:
	.zero		0
	.zero		64


//--------------------- .nv.constant0._Z13trader_threadPfPiS_S_ --------------------------
	.section	.nv.constant0._Z13trader_threadPfPiS_S_,"a",@progbits
	.sectionflags	@""
	.align	4
.nv.constant0._Z13trader_threadPfPiS_S_:
	.zero		928


//--------------------- SYMBOLS --------------------------

	.type		.nv.reservedSmem.offset0,@object
	.size		.nv.reservedSmem.offset0,0x4
